//
// Generated by NVIDIA NVVM Compiler
//
// Compiler Build ID: CL-36424714
// Cuda compilation tools, release 13.0, V13.0.88
// Based on NVVM 20.0.0
//

.version 9.0
.target sm_100
.address_size 64

	// .globl	_Z11approxmatchiiiPKfS0_Pf
// _ZZ11approxmatchiiiPKfS0_PfE7remainL has been demoted
// _ZZ11approxmatchiiiPKfS0_PfE7remainR has been demoted
// _ZZ11approxmatchiiiPKfS0_PfE6ratioR has been demoted
// _ZZ11approxmatchiiiPKfS0_PfE6ratioL has been demoted
// _ZZ11approxmatchiiiPKfS0_PfE5listR has been demoted
// _ZZ11approxmatchiiiPKfS0_PfE2lc has been demoted
// _ZZ9matchcostiiiPKfS0_S0_PfE6allsum has been demoted
// _ZZ9matchcostiiiPKfS0_S0_PfE3buf has been demoted
// _ZZ13matchcostgradiiiPKfS0_S0_PfE8sum_grad has been demoted

.visible .entry _Z11approxmatchiiiPKfS0_Pf(
	.param .u32 _Z11approxmatchiiiPKfS0_Pf_param_0,
	.param .u32 _Z11approxmatchiiiPKfS0_Pf_param_1,
	.param .u32 _Z11approxmatchiiiPKfS0_Pf_param_2,
	.param .u64 .ptr .align 1 _Z11approxmatchiiiPKfS0_Pf_param_3,
	.param .u64 .ptr .align 1 _Z11approxmatchiiiPKfS0_Pf_param_4,
	.param .u64 .ptr .align 1 _Z11approxmatchiiiPKfS0_Pf_param_5
)
{
	.reg .pred 	%p<69>;
	.reg .b32 	%r<443>;
	.reg .b32 	%f<653>;
	.reg .b64 	%rd<63>;
	// demoted variable
	.shared .align 4 .b8 _ZZ11approxmatchiiiPKfS0_PfE7remainL[16384];
	// demoted variable
	.shared .align 4 .b8 _ZZ11approxmatchiiiPKfS0_PfE7remainR[4096];
	// demoted variable
	.shared .align 4 .b8 _ZZ11approxmatchiiiPKfS0_PfE6ratioR[4096];
	// demoted variable
	.shared .align 4 .b8 _ZZ11approxmatchiiiPKfS0_PfE6ratioL[16384];
	// demoted variable
	.shared .align 4 .b8 _ZZ11approxmatchiiiPKfS0_PfE5listR[4096];
	// demoted variable
	.shared .align 4 .u32 _ZZ11approxmatchiiiPKfS0_PfE2lc;
	ld.param.u32 	%r104, [_Z11approxmatchiiiPKfS0_Pf_param_0];
	ld.param.u32 	%r105, [_Z11approxmatchiiiPKfS0_Pf_param_1];
	ld.param.u32 	%r106, [_Z11approxmatchiiiPKfS0_Pf_param_2];
	ld.param.u64 	%rd4, [_Z11approxmatchiiiPKfS0_Pf_param_3];
	ld.param.u64 	%rd5, [_Z11approxmatchiiiPKfS0_Pf_param_4];
	ld.param.u64 	%rd6, [_Z11approxmatchiiiPKfS0_Pf_param_5];
	cvta.to.global.u64 	%rd1, %rd6;
	cvta.to.global.u64 	%rd2, %rd5;
	cvta.to.global.u64 	%rd3, %rd4;
	setp.lt.s32 	%p1, %r105, %r106;
	@%p1 bra 	$L__BB0_2;
	div.s32 	%r107, %r105, %r106;
	cvt.rn.f32.s32 	%f632, %r107;
	mov.f32 	%f633, 0f3F800000;
	bra.uni 	$L__BB0_3;
$L__BB0_2:
	div.s32 	%r108, %r106, %r105;
	cvt.rn.f32.s32 	%f633, %r108;
	mov.f32 	%f632, 0f3F800000;
$L__BB0_3:
	mov.u32 	%r401, %ctaid.x;
	setp.ge.s32 	%p2, %r401, %r104;
	@%p2 bra 	$L__BB0_98;
	mov.u32 	%r2, %tid.x;
	mul.lo.s32 	%r3, %r106, %r105;
	mov.u32 	%r4, %ntid.x;
	mov.f32 	%f51, 0f00000000;
	mov.f32 	%f52, 0f3F000000;
	mul.rn.f32 	%f53, %f52, %f51;
	mov.f32 	%f54, 0f3DF6384F;
	mul.rn.f32 	%f55, %f54, %f51;
	fma.rn.f32 	%f56, %f53, 0f3FB8AA3B, 0f00000000;
	add.f32 	%f57, %f56, 0f00000000;
	mul.f32 	%f58, %f55, 0f40400000;
	fma.rn.f32 	%f59, %f58, %f53, %f57;
	fma.rn.f32 	%f60, %f55, 0f00000000, %f59;
	mov.f32 	%f61, 0f40000000;
	add.rn.f32 	%f5, %f61, %f60;
	mov.f32 	%f62, 0fC0000000;
	add.rn.f32 	%f63, %f5, %f62;
	neg.f32 	%f64, %f63;
	add.rn.f32 	%f6, %f60, %f64;
	and.b32  	%r5, %r106, 7;
	and.b32  	%r6, %r106, 3;
	and.b32  	%r7, %r105, 3;
	and.b32  	%r8, %r106, 2147483640;
	and.b32  	%r9, %r105, 2147483644;
	and.b32  	%r10, %r105, 1;
$L__BB0_5:
	setp.ge.s32 	%p3, %r2, %r3;
	@%p3 bra 	$L__BB0_8;
	mul.lo.s32 	%r12, %r3, %r401;
	mov.u32 	%r402, %r2;
$L__BB0_7:
	add.s32 	%r109, %r402, %r12;
	mul.wide.s32 	%rd7, %r109, 4;
	add.s64 	%rd8, %rd1, %rd7;
	mov.b32 	%r110, 0;
	st.global.u32 	[%rd8], %r110;
	add.s32 	%r402, %r402, %r4;
	setp.lt.s32 	%p4, %r402, %r3;
	@%p4 bra 	$L__BB0_7;
$L__BB0_8:
	setp.ge.s32 	%p5, %r2, %r105;
	mov.u32 	%r403, %r2;
	@%p5 bra 	$L__BB0_9;
	bra.uni 	$L__BB0_99;
$L__BB0_9:
	setp.ge.s32 	%p7, %r2, %r106;
	mov.u32 	%r404, %r2;
	@%p7 bra 	$L__BB0_11;
$L__BB0_10:
	shl.b32 	%r114, %r404, 2;
	mov.u32 	%r115, _ZZ11approxmatchiiiPKfS0_PfE7remainR;
	add.s32 	%r116, %r115, %r114;
	st.shared.f32 	[%r116], %f632;
	add.s32 	%r404, %r404, %r4;
	setp.lt.s32 	%p8, %r404, %r106;
	@%p8 bra 	$L__BB0_10;
$L__BB0_11:
	bar.sync 	0;
	mul.lo.s32 	%r19, %r401, %r105;
	mul.lo.s32 	%r20, %r401, %r106;
	mul.lo.s32 	%r21, %r19, %r106;
	mov.b32 	%r405, 7;
$L__BB0_12:
	mov.u32 	%r22, %r405;
	cvt.rn.f32.s32 	%f7, %r22;
	setp.eq.s32 	%p9, %r22, 0;
	mov.f32 	%f634, 0f3F800000;
	@%p9 bra 	$L__BB0_15;
	mul.rn.f32 	%f66, %f5, %f7;
	cvt.rni.f32.f32 	%f67, %f66;
	sub.f32 	%f68, %f66, %f67;
	neg.f32 	%f69, %f66;
	fma.rn.f32 	%f70, %f5, %f7, %f69;
	fma.rn.f32 	%f71, %f6, %f7, %f70;
	add.f32 	%f72, %f68, %f71;
	setp.gt.f32 	%p10, %f67, 0f00000000;
	selp.b32 	%r118, 0, -2097152000, %p10;
	abs.f32 	%f73, %f7;
	setp.num.f32 	%p11, %f73, %f73;
	setp.lt.f32 	%p12, %f66, 0f00000000;
	selp.f32 	%f74, 0f00000000, 0f7F800000, %p12;
	abs.f32 	%f75, %f66;
	setp.gt.f32 	%p13, %f75, 0f43180000;
	cvt.rzi.s32.f32 	%r119, %f67;
	shl.b32 	%r120, %r119, 23;
	sub.s32 	%r121, %r120, %r118;
	mov.b32 	%f76, %r121;
	add.s32 	%r122, %r118, 2130706432;
	mov.b32 	%f77, %r122;
	fma.rn.f32 	%f78, %f72, 0f391FCB8E, 0f3AAF85ED;
	fma.rn.f32 	%f79, %f78, %f72, 0f3C1D9856;
	fma.rn.f32 	%f80, %f79, %f72, 0f3D6357BB;
	fma.rn.f32 	%f81, %f80, %f72, 0f3E75FDEC;
	fma.rn.f32 	%f82, %f81, %f72, 0f3F317218;
	fma.rn.f32 	%f83, %f82, %f72, 0f3F800000;
	mul.f32 	%f84, %f83, %f77;
	mul.f32 	%f85, %f84, %f76;
	selp.f32 	%f634, %f74, %f85, %p13;
	@%p11 bra 	$L__BB0_15;
	mov.f32 	%f86, 0f40800000;
	add.rn.f32 	%f634, %f86, %f7;
$L__BB0_15:
	setp.ne.s32 	%p14, %r2, 0;
	neg.f32 	%f87, %f634;
	setp.eq.s32 	%p15, %r22, -2;
	selp.f32 	%f11, 0f00000000, %f87, %p15;
	@%p14 bra 	$L__BB0_57;
	setp.lt.s32 	%p16, %r106, 1;
	mov.b32 	%r123, 0;
	st.shared.u32 	[_ZZ11approxmatchiiiPKfS0_PfE2lc], %r123;
	@%p16 bra 	$L__BB0_57;
	setp.lt.u32 	%p17, %r106, 8;
	mov.b32 	%r408, 0;
	mov.u32 	%r423, %r408;
	@%p17 bra 	$L__BB0_36;
	mov.b32 	%r408, 0;
	mov.u32 	%r407, %r408;
$L__BB0_19:
	.pragma "nounroll";
	shl.b32 	%r126, %r407, 2;
	mov.u32 	%r127, _ZZ11approxmatchiiiPKfS0_PfE7remainR;
	add.s32 	%r25, %r127, %r126;
	ld.shared.f32 	%f88, [%r25];
	setp.leu.f32 	%p18, %f88, 0f00000000;
	@%p18 bra 	$L__BB0_21;
	add.s32 	%r26, %r408, 1;
	st.shared.u32 	[_ZZ11approxmatchiiiPKfS0_PfE2lc], %r26;
	shl.b32 	%r128, %r408, 2;
	mov.u32 	%r129, _ZZ11approxmatchiiiPKfS0_PfE5listR;
	add.s32 	%r130, %r129, %r128;
	st.shared.u32 	[%r130], %r407;
	mov.u32 	%r408, %r26;
$L__BB0_21:
	ld.shared.f32 	%f89, [%r25+4];
	setp.leu.f32 	%p19, %f89, 0f00000000;
	@%p19 bra 	$L__BB0_23;
	add.s32 	%r131, %r407, 1;
	add.s32 	%r28, %r408, 1;
	st.shared.u32 	[_ZZ11approxmatchiiiPKfS0_PfE2lc], %r28;
	shl.b32 	%r132, %r408, 2;
	mov.u32 	%r133, _ZZ11approxmatchiiiPKfS0_PfE5listR;
	add.s32 	%r134, %r133, %r132;
	st.shared.u32 	[%r134], %r131;
	mov.u32 	%r408, %r28;
$L__BB0_23:
	ld.shared.f32 	%f90, [%r25+8];
	setp.leu.f32 	%p20, %f90, 0f00000000;
	@%p20 bra 	$L__BB0_25;
	add.s32 	%r135, %r407, 2;
	add.s32 	%r30, %r408, 1;
	st.shared.u32 	[_ZZ11approxmatchiiiPKfS0_PfE2lc], %r30;
	shl.b32 	%r136, %r408, 2;
	mov.u32 	%r137, _ZZ11approxmatchiiiPKfS0_PfE5listR;
	add.s32 	%r138, %r137, %r136;
	st.shared.u32 	[%r138], %r135;
	mov.u32 	%r408, %r30;
$L__BB0_25:
	ld.shared.f32 	%f91, [%r25+12];
	setp.leu.f32 	%p21, %f91, 0f00000000;
	@%p21 bra 	$L__BB0_27;
	add.s32 	%r139, %r407, 3;
	add.s32 	%r32, %r408, 1;
	st.shared.u32 	[_ZZ11approxmatchiiiPKfS0_PfE2lc], %r32;
	shl.b32 	%r140, %r408, 2;
	mov.u32 	%r141, _ZZ11approxmatchiiiPKfS0_PfE5listR;
	add.s32 	%r142, %r141, %r140;
	st.shared.u32 	[%r142], %r139;
	mov.u32 	%r408, %r32;
$L__BB0_27:
	ld.shared.f32 	%f92, [%r25+16];
	setp.leu.f32 	%p22, %f92, 0f00000000;
	@%p22 bra 	$L__BB0_29;
	add.s32 	%r143, %r407, 4;
	add.s32 	%r34, %r408, 1;
	st.shared.u32 	[_ZZ11approxmatchiiiPKfS0_PfE2lc], %r34;
	shl.b32 	%r144, %r408, 2;
	mov.u32 	%r145, _ZZ11approxmatchiiiPKfS0_PfE5listR;
	add.s32 	%r146, %r145, %r144;
	st.shared.u32 	[%r146], %r143;
	mov.u32 	%r408, %r34;
$L__BB0_29:
	ld.shared.f32 	%f93, [%r25+20];
	setp.leu.f32 	%p23, %f93, 0f00000000;
	@%p23 bra 	$L__BB0_31;
	add.s32 	%r147, %r407, 5;
	add.s32 	%r36, %r408, 1;
	st.shared.u32 	[_ZZ11approxmatchiiiPKfS0_PfE2lc], %r36;
	shl.b32 	%r148, %r408, 2;
	mov.u32 	%r149, _ZZ11approxmatchiiiPKfS0_PfE5listR;
	add.s32 	%r150, %r149, %r148;
	st.shared.u32 	[%r150], %r147;
	mov.u32 	%r408, %r36;
$L__BB0_31:
	ld.shared.f32 	%f94, [%r25+24];
	setp.leu.f32 	%p24, %f94, 0f00000000;
	@%p24 bra 	$L__BB0_33;
	add.s32 	%r151, %r407, 6;
	add.s32 	%r38, %r408, 1;
	st.shared.u32 	[_ZZ11approxmatchiiiPKfS0_PfE2lc], %r38;
	shl.b32 	%r152, %r408, 2;
	mov.u32 	%r153, _ZZ11approxmatchiiiPKfS0_PfE5listR;
	add.s32 	%r154, %r153, %r152;
	st.shared.u32 	[%r154], %r151;
	mov.u32 	%r408, %r38;
$L__BB0_33:
	ld.shared.f32 	%f95, [%r25+28];
	setp.leu.f32 	%p25, %f95, 0f00000000;
	@%p25 bra 	$L__BB0_35;
	add.s32 	%r155, %r407, 7;
	add.s32 	%r40, %r408, 1;
	st.shared.u32 	[_ZZ11approxmatchiiiPKfS0_PfE2lc], %r40;
	shl.b32 	%r156, %r408, 2;
	mov.u32 	%r157, _ZZ11approxmatchiiiPKfS0_PfE5listR;
	add.s32 	%r158, %r157, %r156;
	st.shared.u32 	[%r158], %r155;
	mov.u32 	%r408, %r40;
$L__BB0_35:
	add.s32 	%r407, %r407, 8;
	setp.ne.s32 	%p26, %r407, %r8;
	mov.u32 	%r423, %r8;
	@%p26 bra 	$L__BB0_19;
$L__BB0_36:
	setp.eq.s32 	%p27, %r5, 0;
	@%p27 bra 	$L__BB0_57;
	add.s32 	%r159, %r5, -1;
	setp.lt.u32 	%p28, %r159, 3;
	@%p28 bra 	$L__BB0_47;
	shl.b32 	%r160, %r423, 2;
	mov.u32 	%r161, _ZZ11approxmatchiiiPKfS0_PfE7remainR;
	add.s32 	%r45, %r161, %r160;
	ld.shared.f32 	%f96, [%r45];
	setp.leu.f32 	%p29, %f96, 0f00000000;
	@%p29 bra 	$L__BB0_40;
	add.s32 	%r46, %r408, 1;
	st.shared.u32 	[_ZZ11approxmatchiiiPKfS0_PfE2lc], %r46;
	shl.b32 	%r162, %r408, 2;
	mov.u32 	%r163, _ZZ11approxmatchiiiPKfS0_PfE5listR;
	add.s32 	%r164, %r163, %r162;
	st.shared.u32 	[%r164], %r423;
	mov.u32 	%r408, %r46;
$L__BB0_40:
	ld.shared.f32 	%f97, [%r45+4];
	setp.leu.f32 	%p30, %f97, 0f00000000;
	@%p30 bra 	$L__BB0_42;
	add.s32 	%r165, %r423, 1;
	add.s32 	%r48, %r408, 1;
	st.shared.u32 	[_ZZ11approxmatchiiiPKfS0_PfE2lc], %r48;
	shl.b32 	%r166, %r408, 2;
	mov.u32 	%r167, _ZZ11approxmatchiiiPKfS0_PfE5listR;
	add.s32 	%r168, %r167, %r166;
	st.shared.u32 	[%r168], %r165;
	mov.u32 	%r408, %r48;
$L__BB0_42:
	ld.shared.f32 	%f98, [%r45+8];
	setp.leu.f32 	%p31, %f98, 0f00000000;
	@%p31 bra 	$L__BB0_44;
	add.s32 	%r169, %r423, 2;
	add.s32 	%r50, %r408, 1;
	st.shared.u32 	[_ZZ11approxmatchiiiPKfS0_PfE2lc], %r50;
	shl.b32 	%r170, %r408, 2;
	mov.u32 	%r171, _ZZ11approxmatchiiiPKfS0_PfE5listR;
	add.s32 	%r172, %r171, %r170;
	st.shared.u32 	[%r172], %r169;
	mov.u32 	%r408, %r50;
$L__BB0_44:
	ld.shared.f32 	%f99, [%r45+12];
	setp.leu.f32 	%p32, %f99, 0f00000000;
	@%p32 bra 	$L__BB0_46;
	add.s32 	%r173, %r423, 3;
	add.s32 	%r52, %r408, 1;
	st.shared.u32 	[_ZZ11approxmatchiiiPKfS0_PfE2lc], %r52;
	shl.b32 	%r174, %r408, 2;
	mov.u32 	%r175, _ZZ11approxmatchiiiPKfS0_PfE5listR;
	add.s32 	%r176, %r175, %r174;
	st.shared.u32 	[%r176], %r173;
	mov.u32 	%r408, %r52;
$L__BB0_46:
	add.s32 	%r423, %r423, 4;
$L__BB0_47:
	setp.eq.s32 	%p33, %r6, 0;
	@%p33 bra 	$L__BB0_57;
	setp.eq.s32 	%p34, %r6, 1;
	@%p34 bra 	$L__BB0_54;
	shl.b32 	%r177, %r423, 2;
	mov.u32 	%r178, _ZZ11approxmatchiiiPKfS0_PfE7remainR;
	add.s32 	%r57, %r178, %r177;
	ld.shared.f32 	%f100, [%r57];
	setp.leu.f32 	%p35, %f100, 0f00000000;
	@%p35 bra 	$L__BB0_51;
	add.s32 	%r58, %r408, 1;
	st.shared.u32 	[_ZZ11approxmatchiiiPKfS0_PfE2lc], %r58;
	shl.b32 	%r179, %r408, 2;
	mov.u32 	%r180, _ZZ11approxmatchiiiPKfS0_PfE5listR;
	add.s32 	%r181, %r180, %r179;
	st.shared.u32 	[%r181], %r423;
	mov.u32 	%r408, %r58;
$L__BB0_51:
	ld.shared.f32 	%f101, [%r57+4];
	setp.leu.f32 	%p36, %f101, 0f00000000;
	@%p36 bra 	$L__BB0_53;
	add.s32 	%r182, %r423, 1;
	add.s32 	%r60, %r408, 1;
	st.shared.u32 	[_ZZ11approxmatchiiiPKfS0_PfE2lc], %r60;
	shl.b32 	%r183, %r408, 2;
	mov.u32 	%r184, _ZZ11approxmatchiiiPKfS0_PfE5listR;
	add.s32 	%r185, %r184, %r183;
	st.shared.u32 	[%r185], %r182;
	mov.u32 	%r408, %r60;
$L__BB0_53:
	add.s32 	%r423, %r423, 2;
$L__BB0_54:
	and.b32  	%r186, %r106, 1;
	setp.eq.b32 	%p37, %r186, 1;
	not.pred 	%p38, %p37;
	@%p38 bra 	$L__BB0_57;
	shl.b32 	%r187, %r423, 2;
	mov.u32 	%r188, _ZZ11approxmatchiiiPKfS0_PfE7remainR;
	add.s32 	%r189, %r188, %r187;
	ld.shared.f32 	%f102, [%r189];
	setp.leu.f32 	%p39, %f102, 0f00000000;
	@%p39 bra 	$L__BB0_57;
	add.s32 	%r190, %r408, 1;
	st.shared.u32 	[_ZZ11approxmatchiiiPKfS0_PfE2lc], %r190;
	shl.b32 	%r191, %r408, 2;
	mov.u32 	%r192, _ZZ11approxmatchiiiPKfS0_PfE5listR;
	add.s32 	%r193, %r192, %r191;
	st.shared.u32 	[%r193], %r423;
$L__BB0_57:
	setp.ge.s32 	%p40, %r2, %r105;
	bar.sync 	0;
	ld.shared.u32 	%r65, [_ZZ11approxmatchiiiPKfS0_PfE2lc];
	@%p40 bra 	$L__BB0_70;
	setp.gt.s32 	%p41, %r65, 0;
	mov.u32 	%r432, %r2;
	@%p41 bra 	$L__BB0_59;
	bra.uni 	$L__BB0_69;
$L__BB0_59:
	and.b32  	%r66, %r65, 3;
	and.b32  	%r67, %r65, 2147483644;
	and.b32  	%r68, %r65, 1;
	mov.u32 	%r428, %r2;
$L__BB0_60:
	setp.lt.u32 	%p43, %r65, 4;
	add.s32 	%r200, %r428, %r19;
	mul.lo.s32 	%r201, %r200, 3;
	mul.wide.s32 	%rd9, %r201, 4;
	add.s64 	%rd10, %rd3, %rd9;
	ld.global.nc.f32 	%f12, [%rd10];
	ld.global.nc.f32 	%f13, [%rd10+4];
	ld.global.nc.f32 	%f14, [%rd10+8];
	mov.f32 	%f636, 0f3089705F;
	mov.b32 	%r431, 0;
	@%p43 bra 	$L__BB0_63;
	mov.f32 	%f636, 0f3089705F;
	mov.b32 	%r429, 0;
$L__BB0_62:
	.pragma "nounroll";
	shl.b32 	%r203, %r429, 2;
	mov.u32 	%r204, _ZZ11approxmatchiiiPKfS0_PfE5listR;
	add.s32 	%r205, %r204, %r203;
	ld.shared.u32 	%r206, [%r205];
	add.s32 	%r207, %r206, %r20;
	mul.lo.s32 	%r208, %r207, 3;
	mul.wide.s32 	%rd11, %r208, 4;
	add.s64 	%rd12, %rd2, %rd11;
	ld.global.nc.f32 	%f108, [%rd12];
	sub.f32 	%f109, %f108, %f12;
	ld.global.nc.f32 	%f110, [%rd12+4];
	sub.f32 	%f111, %f110, %f13;
	ld.global.nc.f32 	%f112, [%rd12+8];
	sub.f32 	%f113, %f112, %f14;
	mul.f32 	%f114, %f111, %f111;
	fma.rn.f32 	%f115, %f109, %f109, %f114;
	fma.rn.f32 	%f116, %f113, %f113, %f115;
	mul.f32 	%f117, %f11, %f116;
	fma.rn.f32 	%f118, %f117, 0f3BBB989D, 0f3F000000;
	cvt.sat.f32.f32 	%f119, %f118;
	mov.f32 	%f120, 0f4B400001;
	mov.f32 	%f121, 0f437C0000;
	fma.rm.f32 	%f122, %f119, %f121, %f120;
	add.f32 	%f123, %f122, 0fCB40007F;
	neg.f32 	%f124, %f123;
	fma.rn.f32 	%f125, %f117, 0f3FB8AA3B, %f124;
	fma.rn.f32 	%f126, %f117, 0f32A57060, %f125;
	mov.b32 	%r209, %f122;
	shl.b32 	%r210, %r209, 23;
	mov.b32 	%f127, %r210;
	ex2.approx.ftz.f32 	%f128, %f126;
	mul.f32 	%f129, %f128, %f127;
	shl.b32 	%r211, %r206, 2;
	mov.u32 	%r212, _ZZ11approxmatchiiiPKfS0_PfE7remainR;
	add.s32 	%r213, %r212, %r211;
	ld.shared.f32 	%f130, [%r213];
	fma.rn.f32 	%f131, %f130, %f129, %f636;
	ld.shared.u32 	%r214, [%r205+4];
	add.s32 	%r215, %r214, %r20;
	mul.lo.s32 	%r216, %r215, 3;
	mul.wide.s32 	%rd13, %r216, 4;
	add.s64 	%rd14, %rd2, %rd13;
	ld.global.nc.f32 	%f132, [%rd14];
	sub.f32 	%f133, %f132, %f12;
	ld.global.nc.f32 	%f134, [%rd14+4];
	sub.f32 	%f135, %f134, %f13;
	ld.global.nc.f32 	%f136, [%rd14+8];
	sub.f32 	%f137, %f136, %f14;
	mul.f32 	%f138, %f135, %f135;
	fma.rn.f32 	%f139, %f133, %f133, %f138;
	fma.rn.f32 	%f140, %f137, %f137, %f139;
	mul.f32 	%f141, %f11, %f140;
	fma.rn.f32 	%f142, %f141, 0f3BBB989D, 0f3F000000;
	cvt.sat.f32.f32 	%f143, %f142;
	fma.rm.f32 	%f144, %f143, %f121, %f120;
	add.f32 	%f145, %f144, 0fCB40007F;
	neg.f32 	%f146, %f145;
	fma.rn.f32 	%f147, %f141, 0f3FB8AA3B, %f146;
	fma.rn.f32 	%f148, %f141, 0f32A57060, %f147;
	mov.b32 	%r217, %f144;
	shl.b32 	%r218, %r217, 23;
	mov.b32 	%f149, %r218;
	ex2.approx.ftz.f32 	%f150, %f148;
	mul.f32 	%f151, %f150, %f149;
	shl.b32 	%r219, %r214, 2;
	add.s32 	%r220, %r212, %r219;
	ld.shared.f32 	%f152, [%r220];
	fma.rn.f32 	%f153, %f152, %f151, %f131;
	ld.shared.u32 	%r221, [%r205+8];
	add.s32 	%r222, %r221, %r20;
	mul.lo.s32 	%r223, %r222, 3;
	mul.wide.s32 	%rd15, %r223, 4;
	add.s64 	%rd16, %rd2, %rd15;
	ld.global.nc.f32 	%f154, [%rd16];
	sub.f32 	%f155, %f154, %f12;
	ld.global.nc.f32 	%f156, [%rd16+4];
	sub.f32 	%f157, %f156, %f13;
	ld.global.nc.f32 	%f158, [%rd16+8];
	sub.f32 	%f159, %f158, %f14;
	mul.f32 	%f160, %f157, %f157;
	fma.rn.f32 	%f161, %f155, %f155, %f160;
	fma.rn.f32 	%f162, %f159, %f159, %f161;
	mul.f32 	%f163, %f11, %f162;
	fma.rn.f32 	%f164, %f163, 0f3BBB989D, 0f3F000000;
	cvt.sat.f32.f32 	%f165, %f164;
	fma.rm.f32 	%f166, %f165, %f121, %f120;
	add.f32 	%f167, %f166, 0fCB40007F;
	neg.f32 	%f168, %f167;
	fma.rn.f32 	%f169, %f163, 0f3FB8AA3B, %f168;
	fma.rn.f32 	%f170, %f163, 0f32A57060, %f169;
	mov.b32 	%r224, %f166;
	shl.b32 	%r225, %r224, 23;
	mov.b32 	%f171, %r225;
	ex2.approx.ftz.f32 	%f172, %f170;
	mul.f32 	%f173, %f172, %f171;
	shl.b32 	%r226, %r221, 2;
	add.s32 	%r227, %r212, %r226;
	ld.shared.f32 	%f174, [%r227];
	fma.rn.f32 	%f175, %f174, %f173, %f153;
	ld.shared.u32 	%r228, [%r205+12];
	add.s32 	%r229, %r228, %r20;
	mul.lo.s32 	%r230, %r229, 3;
	mul.wide.s32 	%rd17, %r230, 4;
	add.s64 	%rd18, %rd2, %rd17;
	ld.global.nc.f32 	%f176, [%rd18];
	sub.f32 	%f177, %f176, %f12;
	ld.global.nc.f32 	%f178, [%rd18+4];
	sub.f32 	%f179, %f178, %f13;
	ld.global.nc.f32 	%f180, [%rd18+8];
	sub.f32 	%f181, %f180, %f14;
	mul.f32 	%f182, %f179, %f179;
	fma.rn.f32 	%f183, %f177, %f177, %f182;
	fma.rn.f32 	%f184, %f181, %f181, %f183;
	mul.f32 	%f185, %f11, %f184;
	fma.rn.f32 	%f186, %f185, 0f3BBB989D, 0f3F000000;
	cvt.sat.f32.f32 	%f187, %f186;
	fma.rm.f32 	%f188, %f187, %f121, %f120;
	add.f32 	%f189, %f188, 0fCB40007F;
	neg.f32 	%f190, %f189;
	fma.rn.f32 	%f191, %f185, 0f3FB8AA3B, %f190;
	fma.rn.f32 	%f192, %f185, 0f32A57060, %f191;
	mov.b32 	%r231, %f188;
	shl.b32 	%r232, %r231, 23;
	mov.b32 	%f193, %r232;
	ex2.approx.ftz.f32 	%f194, %f192;
	mul.f32 	%f195, %f194, %f193;
	shl.b32 	%r233, %r228, 2;
	add.s32 	%r234, %r212, %r233;
	ld.shared.f32 	%f196, [%r234];
	fma.rn.f32 	%f636, %f196, %f195, %f175;
	add.s32 	%r429, %r429, 4;
	setp.ne.s32 	%p44, %r429, %r67;
	mov.u32 	%r431, %r67;
	@%p44 bra 	$L__BB0_62;
$L__BB0_63:
	setp.eq.s32 	%p45, %r66, 0;
	@%p45 bra 	$L__BB0_68;
	setp.eq.s32 	%p46, %r66, 1;
	@%p46 bra 	$L__BB0_66;
	shl.b32 	%r235, %r431, 2;
	mov.u32 	%r236, _ZZ11approxmatchiiiPKfS0_PfE5listR;
	add.s32 	%r237, %r236, %r235;
	ld.shared.u32 	%r238, [%r237];
	add.s32 	%r239, %r238, %r20;
	mul.lo.s32 	%r240, %r239, 3;
	mul.wide.s32 	%rd19, %r240, 4;
	add.s64 	%rd20, %rd2, %rd19;
	ld.global.nc.f32 	%f198, [%rd20];
	sub.f32 	%f199, %f198, %f12;
	ld.global.nc.f32 	%f200, [%rd20+4];
	sub.f32 	%f201, %f200, %f13;
	ld.global.nc.f32 	%f202, [%rd20+8];
	sub.f32 	%f203, %f202, %f14;
	mul.f32 	%f204, %f201, %f201;
	fma.rn.f32 	%f205, %f199, %f199, %f204;
	fma.rn.f32 	%f206, %f203, %f203, %f205;
	mul.f32 	%f207, %f11, %f206;
	fma.rn.f32 	%f208, %f207, 0f3BBB989D, 0f3F000000;
	cvt.sat.f32.f32 	%f209, %f208;
	mov.f32 	%f210, 0f4B400001;
	mov.f32 	%f211, 0f437C0000;
	fma.rm.f32 	%f212, %f209, %f211, %f210;
	add.f32 	%f213, %f212, 0fCB40007F;
	neg.f32 	%f214, %f213;
	fma.rn.f32 	%f215, %f207, 0f3FB8AA3B, %f214;
	fma.rn.f32 	%f216, %f207, 0f32A57060, %f215;
	mov.b32 	%r241, %f212;
	shl.b32 	%r242, %r241, 23;
	mov.b32 	%f217, %r242;
	ex2.approx.ftz.f32 	%f218, %f216;
	mul.f32 	%f219, %f218, %f217;
	shl.b32 	%r243, %r238, 2;
	mov.u32 	%r244, _ZZ11approxmatchiiiPKfS0_PfE7remainR;
	add.s32 	%r245, %r244, %r243;
	ld.shared.f32 	%f220, [%r245];
	fma.rn.f32 	%f221, %f220, %f219, %f636;
	ld.shared.u32 	%r246, [%r237+4];
	add.s32 	%r247, %r246, %r20;
	mul.lo.s32 	%r248, %r247, 3;
	mul.wide.s32 	%rd21, %r248, 4;
	add.s64 	%rd22, %rd2, %rd21;
	ld.global.nc.f32 	%f222, [%rd22];
	sub.f32 	%f223, %f222, %f12;
	ld.global.nc.f32 	%f224, [%rd22+4];
	sub.f32 	%f225, %f224, %f13;
	ld.global.nc.f32 	%f226, [%rd22+8];
	sub.f32 	%f227, %f226, %f14;
	mul.f32 	%f228, %f225, %f225;
	fma.rn.f32 	%f229, %f223, %f223, %f228;
	fma.rn.f32 	%f230, %f227, %f227, %f229;
	mul.f32 	%f231, %f11, %f230;
	fma.rn.f32 	%f232, %f231, 0f3BBB989D, 0f3F000000;
	cvt.sat.f32.f32 	%f233, %f232;
	fma.rm.f32 	%f234, %f233, %f211, %f210;
	add.f32 	%f235, %f234, 0fCB40007F;
	neg.f32 	%f236, %f235;
	fma.rn.f32 	%f237, %f231, 0f3FB8AA3B, %f236;
	fma.rn.f32 	%f238, %f231, 0f32A57060, %f237;
	mov.b32 	%r249, %f234;
	shl.b32 	%r250, %r249, 23;
	mov.b32 	%f239, %r250;
	ex2.approx.ftz.f32 	%f240, %f238;
	mul.f32 	%f241, %f240, %f239;
	shl.b32 	%r251, %r246, 2;
	add.s32 	%r252, %r244, %r251;
	ld.shared.f32 	%f242, [%r252];
	fma.rn.f32 	%f636, %f242, %f241, %f221;
	add.s32 	%r431, %r431, 2;
$L__BB0_66:
	setp.eq.s32 	%p47, %r68, 0;
	@%p47 bra 	$L__BB0_68;
	shl.b32 	%r253, %r431, 2;
	mov.u32 	%r254, _ZZ11approxmatchiiiPKfS0_PfE5listR;
	add.s32 	%r255, %r254, %r253;
	ld.shared.u32 	%r256, [%r255];
	add.s32 	%r257, %r256, %r20;
	mul.lo.s32 	%r258, %r257, 3;
	mul.wide.s32 	%rd23, %r258, 4;
	add.s64 	%rd24, %rd2, %rd23;
	ld.global.nc.f32 	%f243, [%rd24];
	sub.f32 	%f244, %f243, %f12;
	ld.global.nc.f32 	%f245, [%rd24+4];
	sub.f32 	%f246, %f245, %f13;
	ld.global.nc.f32 	%f247, [%rd24+8];
	sub.f32 	%f248, %f247, %f14;
	mul.f32 	%f249, %f246, %f246;
	fma.rn.f32 	%f250, %f244, %f244, %f249;
	fma.rn.f32 	%f251, %f248, %f248, %f250;
	mul.f32 	%f252, %f11, %f251;
	fma.rn.f32 	%f253, %f252, 0f3BBB989D, 0f3F000000;
	cvt.sat.f32.f32 	%f254, %f253;
	mov.f32 	%f255, 0f4B400001;
	mov.f32 	%f256, 0f437C0000;
	fma.rm.f32 	%f257, %f254, %f256, %f255;
	add.f32 	%f258, %f257, 0fCB40007F;
	neg.f32 	%f259, %f258;
	fma.rn.f32 	%f260, %f252, 0f3FB8AA3B, %f259;
	fma.rn.f32 	%f261, %f252, 0f32A57060, %f260;
	mov.b32 	%r259, %f257;
	shl.b32 	%r260, %r259, 23;
	mov.b32 	%f262, %r260;
	ex2.approx.ftz.f32 	%f263, %f261;
	mul.f32 	%f264, %f263, %f262;
	shl.b32 	%r261, %r256, 2;
	mov.u32 	%r262, _ZZ11approxmatchiiiPKfS0_PfE7remainR;
	add.s32 	%r263, %r262, %r261;
	ld.shared.f32 	%f265, [%r263];
	fma.rn.f32 	%f636, %f265, %f264, %f636;
$L__BB0_68:
	shl.b32 	%r264, %r428, 2;
	mov.u32 	%r265, _ZZ11approxmatchiiiPKfS0_PfE7remainL;
	add.s32 	%r266, %r265, %r264;
	ld.shared.f32 	%f266, [%r266];
	div.rn.f32 	%f267, %f266, %f636;
	mov.u32 	%r267, _ZZ11approxmatchiiiPKfS0_PfE6ratioL;
	add.s32 	%r268, %r267, %r264;
	st.shared.f32 	[%r268], %f267;
	add.s32 	%r428, %r428, %r4;
	setp.lt.s32 	%p48, %r428, %r105;
	@%p48 bra 	$L__BB0_60;
	bra.uni 	$L__BB0_70;
$L__BB0_69:
	shl.b32 	%r194, %r432, 2;
	mov.u32 	%r195, _ZZ11approxmatchiiiPKfS0_PfE7remainL;
	add.s32 	%r196, %r195, %r194;
	ld.shared.f32 	%f103, [%r196];
	div.rn.f32 	%f104, %f103, 0f3089705F;
	mov.u32 	%r197, _ZZ11approxmatchiiiPKfS0_PfE6ratioL;
	add.s32 	%r198, %r197, %r194;
	st.shared.f32 	[%r198], %f104;
	add.s32 	%r432, %r432, %r4;
	setp.lt.s32 	%p42, %r432, %r105;
	@%p42 bra 	$L__BB0_69;
$L__BB0_70:
	bar.sync 	0;
	ld.shared.u32 	%r78, [_ZZ11approxmatchiiiPKfS0_PfE2lc];
	setp.ge.s32 	%p49, %r2, %r78;
	@%p49 bra 	$L__BB0_83;
	setp.gt.s32 	%p50, %r105, 0;
	mov.u32 	%r437, %r2;
	@%p50 bra 	$L__BB0_72;
	bra.uni 	$L__BB0_82;
$L__BB0_72:
	mov.u32 	%r433, %r2;
$L__BB0_73:
	setp.lt.u32 	%p52, %r105, 4;
	shl.b32 	%r279, %r433, 2;
	mov.u32 	%r280, _ZZ11approxmatchiiiPKfS0_PfE5listR;
	add.s32 	%r281, %r280, %r279;
	ld.shared.u32 	%r80, [%r281];
	add.s32 	%r282, %r80, %r20;
	mul.lo.s32 	%r283, %r282, 3;
	mul.wide.s32 	%rd25, %r283, 4;
	add.s64 	%rd26, %rd2, %rd25;
	ld.global.nc.f32 	%f24, [%rd26];
	ld.global.nc.f32 	%f25, [%rd26+4];
	ld.global.nc.f32 	%f26, [%rd26+8];
	mov.f32 	%f642, 0f00000000;
	mov.b32 	%r436, 0;
	@%p52 bra 	$L__BB0_76;
	mov.f32 	%f642, 0f00000000;
	mov.b32 	%r434, 0;
$L__BB0_75:
	.pragma "nounroll";
	add.s32 	%r285, %r434, %r19;
	mul.lo.s32 	%r286, %r285, 3;
	mul.wide.s32 	%rd27, %r286, 4;
	add.s64 	%rd28, %rd3, %rd27;
	ld.global.nc.f32 	%f279, [%rd28];
	sub.f32 	%f280, %f279, %f24;
	ld.global.nc.f32 	%f281, [%rd28+4];
	sub.f32 	%f282, %f281, %f25;
	ld.global.nc.f32 	%f283, [%rd28+8];
	sub.f32 	%f284, %f283, %f26;
	mul.f32 	%f285, %f282, %f282;
	fma.rn.f32 	%f286, %f280, %f280, %f285;
	fma.rn.f32 	%f287, %f284, %f284, %f286;
	mul.f32 	%f288, %f11, %f287;
	fma.rn.f32 	%f289, %f288, 0f3BBB989D, 0f3F000000;
	cvt.sat.f32.f32 	%f290, %f289;
	mov.f32 	%f291, 0f4B400001;
	mov.f32 	%f292, 0f437C0000;
	fma.rm.f32 	%f293, %f290, %f292, %f291;
	add.f32 	%f294, %f293, 0fCB40007F;
	neg.f32 	%f295, %f294;
	fma.rn.f32 	%f296, %f288, 0f3FB8AA3B, %f295;
	fma.rn.f32 	%f297, %f288, 0f32A57060, %f296;
	mov.b32 	%r287, %f293;
	shl.b32 	%r288, %r287, 23;
	mov.b32 	%f298, %r288;
	ex2.approx.ftz.f32 	%f299, %f297;
	mul.f32 	%f300, %f299, %f298;
	shl.b32 	%r289, %r434, 2;
	mov.u32 	%r290, _ZZ11approxmatchiiiPKfS0_PfE6ratioL;
	add.s32 	%r291, %r290, %r289;
	ld.shared.f32 	%f301, [%r291];
	fma.rn.f32 	%f302, %f301, %f300, %f642;
	ld.global.nc.f32 	%f303, [%rd28+12];
	sub.f32 	%f304, %f303, %f24;
	ld.global.nc.f32 	%f305, [%rd28+16];
	sub.f32 	%f306, %f305, %f25;
	ld.global.nc.f32 	%f307, [%rd28+20];
	sub.f32 	%f308, %f307, %f26;
	mul.f32 	%f309, %f306, %f306;
	fma.rn.f32 	%f310, %f304, %f304, %f309;
	fma.rn.f32 	%f311, %f308, %f308, %f310;
	mul.f32 	%f312, %f11, %f311;
	fma.rn.f32 	%f313, %f312, 0f3BBB989D, 0f3F000000;
	cvt.sat.f32.f32 	%f314, %f313;
	fma.rm.f32 	%f315, %f314, %f292, %f291;
	add.f32 	%f316, %f315, 0fCB40007F;
	neg.f32 	%f317, %f316;
	fma.rn.f32 	%f318, %f312, 0f3FB8AA3B, %f317;
	fma.rn.f32 	%f319, %f312, 0f32A57060, %f318;
	mov.b32 	%r292, %f315;
	shl.b32 	%r293, %r292, 23;
	mov.b32 	%f320, %r293;
	ex2.approx.ftz.f32 	%f321, %f319;
	mul.f32 	%f322, %f321, %f320;
	ld.shared.f32 	%f323, [%r291+4];
	fma.rn.f32 	%f324, %f323, %f322, %f302;
	ld.global.nc.f32 	%f325, [%rd28+24];
	sub.f32 	%f326, %f325, %f24;
	ld.global.nc.f32 	%f327, [%rd28+28];
	sub.f32 	%f328, %f327, %f25;
	ld.global.nc.f32 	%f329, [%rd28+32];
	sub.f32 	%f330, %f329, %f26;
	mul.f32 	%f331, %f328, %f328;
	fma.rn.f32 	%f332, %f326, %f326, %f331;
	fma.rn.f32 	%f333, %f330, %f330, %f332;
	mul.f32 	%f334, %f11, %f333;
	fma.rn.f32 	%f335, %f334, 0f3BBB989D, 0f3F000000;
	cvt.sat.f32.f32 	%f336, %f335;
	fma.rm.f32 	%f337, %f336, %f292, %f291;
	add.f32 	%f338, %f337, 0fCB40007F;
	neg.f32 	%f339, %f338;
	fma.rn.f32 	%f340, %f334, 0f3FB8AA3B, %f339;
	fma.rn.f32 	%f341, %f334, 0f32A57060, %f340;
	mov.b32 	%r294, %f337;
	shl.b32 	%r295, %r294, 23;
	mov.b32 	%f342, %r295;
	ex2.approx.ftz.f32 	%f343, %f341;
	mul.f32 	%f344, %f343, %f342;
	ld.shared.f32 	%f345, [%r291+8];
	fma.rn.f32 	%f346, %f345, %f344, %f324;
	ld.global.nc.f32 	%f347, [%rd28+36];
	sub.f32 	%f348, %f347, %f24;
	ld.global.nc.f32 	%f349, [%rd28+40];
	sub.f32 	%f350, %f349, %f25;
	ld.global.nc.f32 	%f351, [%rd28+44];
	sub.f32 	%f352, %f351, %f26;
	mul.f32 	%f353, %f350, %f350;
	fma.rn.f32 	%f354, %f348, %f348, %f353;
	fma.rn.f32 	%f355, %f352, %f352, %f354;
	mul.f32 	%f356, %f11, %f355;
	fma.rn.f32 	%f357, %f356, 0f3BBB989D, 0f3F000000;
	cvt.sat.f32.f32 	%f358, %f357;
	fma.rm.f32 	%f359, %f358, %f292, %f291;
	add.f32 	%f360, %f359, 0fCB40007F;
	neg.f32 	%f361, %f360;
	fma.rn.f32 	%f362, %f356, 0f3FB8AA3B, %f361;
	fma.rn.f32 	%f363, %f356, 0f32A57060, %f362;
	mov.b32 	%r296, %f359;
	shl.b32 	%r297, %r296, 23;
	mov.b32 	%f364, %r297;
	ex2.approx.ftz.f32 	%f365, %f363;
	mul.f32 	%f366, %f365, %f364;
	ld.shared.f32 	%f367, [%r291+12];
	fma.rn.f32 	%f642, %f367, %f366, %f346;
	add.s32 	%r434, %r434, 4;
	setp.ne.s32 	%p53, %r434, %r9;
	mov.u32 	%r436, %r9;
	@%p53 bra 	$L__BB0_75;
$L__BB0_76:
	setp.eq.s32 	%p54, %r7, 0;
	@%p54 bra 	$L__BB0_81;
	setp.eq.s32 	%p55, %r7, 1;
	@%p55 bra 	$L__BB0_79;
	add.s32 	%r298, %r436, %r19;
	mul.lo.s32 	%r299, %r298, 3;
	mul.wide.s32 	%rd29, %r299, 4;
	add.s64 	%rd30, %rd3, %rd29;
	ld.global.nc.f32 	%f369, [%rd30];
	sub.f32 	%f370, %f369, %f24;
	ld.global.nc.f32 	%f371, [%rd30+4];
	sub.f32 	%f372, %f371, %f25;
	ld.global.nc.f32 	%f373, [%rd30+8];
	sub.f32 	%f374, %f373, %f26;
	mul.f32 	%f375, %f372, %f372;
	fma.rn.f32 	%f376, %f370, %f370, %f375;
	fma.rn.f32 	%f377, %f374, %f374, %f376;
	mul.f32 	%f378, %f11, %f377;
	fma.rn.f32 	%f379, %f378, 0f3BBB989D, 0f3F000000;
	cvt.sat.f32.f32 	%f380, %f379;
	mov.f32 	%f381, 0f4B400001;
	mov.f32 	%f382, 0f437C0000;
	fma.rm.f32 	%f383, %f380, %f382, %f381;
	add.f32 	%f384, %f383, 0fCB40007F;
	neg.f32 	%f385, %f384;
	fma.rn.f32 	%f386, %f378, 0f3FB8AA3B, %f385;
	fma.rn.f32 	%f387, %f378, 0f32A57060, %f386;
	mov.b32 	%r300, %f383;
	shl.b32 	%r301, %r300, 23;
	mov.b32 	%f388, %r301;
	ex2.approx.ftz.f32 	%f389, %f387;
	mul.f32 	%f390, %f389, %f388;
	shl.b32 	%r302, %r436, 2;
	mov.u32 	%r303, _ZZ11approxmatchiiiPKfS0_PfE6ratioL;
	add.s32 	%r304, %r303, %r302;
	ld.shared.f32 	%f391, [%r304];
	fma.rn.f32 	%f392, %f391, %f390, %f642;
	ld.global.nc.f32 	%f393, [%rd30+12];
	sub.f32 	%f394, %f393, %f24;
	ld.global.nc.f32 	%f395, [%rd30+16];
	sub.f32 	%f396, %f395, %f25;
	ld.global.nc.f32 	%f397, [%rd30+20];
	sub.f32 	%f398, %f397, %f26;
	mul.f32 	%f399, %f396, %f396;
	fma.rn.f32 	%f400, %f394, %f394, %f399;
	fma.rn.f32 	%f401, %f398, %f398, %f400;
	mul.f32 	%f402, %f11, %f401;
	fma.rn.f32 	%f403, %f402, 0f3BBB989D, 0f3F000000;
	cvt.sat.f32.f32 	%f404, %f403;
	fma.rm.f32 	%f405, %f404, %f382, %f381;
	add.f32 	%f406, %f405, 0fCB40007F;
	neg.f32 	%f407, %f406;
	fma.rn.f32 	%f408, %f402, 0f3FB8AA3B, %f407;
	fma.rn.f32 	%f409, %f402, 0f32A57060, %f408;
	mov.b32 	%r305, %f405;
	shl.b32 	%r306, %r305, 23;
	mov.b32 	%f410, %r306;
	ex2.approx.ftz.f32 	%f411, %f409;
	mul.f32 	%f412, %f411, %f410;
	ld.shared.f32 	%f413, [%r304+4];
	fma.rn.f32 	%f642, %f413, %f412, %f392;
	add.s32 	%r436, %r436, 2;
$L__BB0_79:
	setp.eq.s32 	%p56, %r10, 0;
	@%p56 bra 	$L__BB0_81;
	add.s32 	%r307, %r436, %r19;
	mul.lo.s32 	%r308, %r307, 3;
	mul.wide.s32 	%rd31, %r308, 4;
	add.s64 	%rd32, %rd3, %rd31;
	ld.global.nc.f32 	%f414, [%rd32];
	sub.f32 	%f415, %f414, %f24;
	ld.global.nc.f32 	%f416, [%rd32+4];
	sub.f32 	%f417, %f416, %f25;
	ld.global.nc.f32 	%f418, [%rd32+8];
	sub.f32 	%f419, %f418, %f26;
	mul.f32 	%f420, %f417, %f417;
	fma.rn.f32 	%f421, %f415, %f415, %f420;
	fma.rn.f32 	%f422, %f419, %f419, %f421;
	mul.f32 	%f423, %f11, %f422;
	fma.rn.f32 	%f424, %f423, 0f3BBB989D, 0f3F000000;
	cvt.sat.f32.f32 	%f425, %f424;
	mov.f32 	%f426, 0f4B400001;
	mov.f32 	%f427, 0f437C0000;
	fma.rm.f32 	%f428, %f425, %f427, %f426;
	add.f32 	%f429, %f428, 0fCB40007F;
	neg.f32 	%f430, %f429;
	fma.rn.f32 	%f431, %f423, 0f3FB8AA3B, %f430;
	fma.rn.f32 	%f432, %f423, 0f32A57060, %f431;
	mov.b32 	%r309, %f428;
	shl.b32 	%r310, %r309, 23;
	mov.b32 	%f433, %r310;
	ex2.approx.ftz.f32 	%f434, %f432;
	mul.f32 	%f435, %f434, %f433;
	shl.b32 	%r311, %r436, 2;
	mov.u32 	%r312, _ZZ11approxmatchiiiPKfS0_PfE6ratioL;
	add.s32 	%r313, %r312, %r311;
	ld.shared.f32 	%f436, [%r313];
	fma.rn.f32 	%f642, %f436, %f435, %f642;
$L__BB0_81:
	shl.b32 	%r314, %r80, 2;
	mov.u32 	%r315, _ZZ11approxmatchiiiPKfS0_PfE7remainR;
	add.s32 	%r316, %r315, %r314;
	ld.shared.f32 	%f437, [%r316];
	mul.f32 	%f438, %f642, %f437;
	add.f32 	%f439, %f438, 0f3089705F;
	div.rn.f32 	%f440, %f437, %f439;
	min.f32 	%f441, %f440, 0f3F800000;
	mul.f32 	%f442, %f437, %f441;
	mov.u32 	%r317, _ZZ11approxmatchiiiPKfS0_PfE6ratioR;
	add.s32 	%r318, %r317, %r314;
	st.shared.f32 	[%r318], %f442;
	sub.f32 	%f443, %f437, %f438;
	max.f32 	%f444, %f443, 0f00000000;
	st.shared.f32 	[%r316], %f444;
	add.s32 	%r433, %r433, %r4;
	setp.lt.s32 	%p57, %r433, %r78;
	@%p57 bra 	$L__BB0_73;
	bra.uni 	$L__BB0_83;
$L__BB0_82:
	shl.b32 	%r269, %r437, 2;
	mov.u32 	%r270, _ZZ11approxmatchiiiPKfS0_PfE5listR;
	add.s32 	%r271, %r270, %r269;
	ld.shared.u32 	%r272, [%r271];
	shl.b32 	%r273, %r272, 2;
	mov.u32 	%r274, _ZZ11approxmatchiiiPKfS0_PfE7remainR;
	add.s32 	%r275, %r274, %r273;
	ld.shared.f32 	%f268, [%r275];
	mul.f32 	%f269, %f268, 0f00000000;
	add.f32 	%f270, %f269, 0f3089705F;
	div.rn.f32 	%f271, %f268, %f270;
	min.f32 	%f272, %f271, 0f3F800000;
	mul.f32 	%f273, %f268, %f272;
	mov.u32 	%r276, _ZZ11approxmatchiiiPKfS0_PfE6ratioR;
	add.s32 	%r277, %r276, %r273;
	st.shared.f32 	[%r277], %f273;
	sub.f32 	%f274, %f268, %f269;
	max.f32 	%f275, %f274, 0f00000000;
	st.shared.f32 	[%r275], %f275;
	add.s32 	%r437, %r437, %r4;
	setp.lt.s32 	%p51, %r437, %r78;
	@%p51 bra 	$L__BB0_82;
$L__BB0_83:
	setp.ge.s32 	%p58, %r2, %r105;
	bar.sync 	0;
	@%p58 bra 	$L__BB0_96;
	setp.gt.s32 	%p59, %r65, 0;
	mov.u32 	%r442, %r2;
	@%p59 bra 	$L__BB0_85;
	bra.uni 	$L__BB0_95;
$L__BB0_85:
	and.b32  	%r89, %r65, 3;
	and.b32  	%r90, %r65, 2147483644;
	and.b32  	%r91, %r65, 1;
	mov.u32 	%r438, %r2;
$L__BB0_86:
	setp.lt.u32 	%p61, %r65, 4;
	add.s32 	%r323, %r438, %r19;
	mul.lo.s32 	%r324, %r323, 3;
	mul.wide.s32 	%rd33, %r324, 4;
	add.s64 	%rd34, %rd3, %rd33;
	ld.global.nc.f32 	%f36, [%rd34];
	ld.global.nc.f32 	%f37, [%rd34+4];
	ld.global.nc.f32 	%f38, [%rd34+8];
	shl.b32 	%r325, %r438, 2;
	mov.u32 	%r326, _ZZ11approxmatchiiiPKfS0_PfE6ratioL;
	add.s32 	%r327, %r326, %r325;
	ld.shared.f32 	%f39, [%r327];
	add.s32 	%r93, %r438, %r21;
	mov.f32 	%f648, 0f00000000;
	mov.b32 	%r441, 0;
	@%p61 bra 	$L__BB0_89;
	mov.f32 	%f648, 0f00000000;
	mov.b32 	%r439, 0;
$L__BB0_88:
	.pragma "nounroll";
	shl.b32 	%r329, %r439, 2;
	mov.u32 	%r330, _ZZ11approxmatchiiiPKfS0_PfE5listR;
	add.s32 	%r331, %r330, %r329;
	ld.shared.u32 	%r332, [%r331];
	add.s32 	%r333, %r332, %r20;
	mul.lo.s32 	%r334, %r333, 3;
	mul.wide.s32 	%rd35, %r334, 4;
	add.s64 	%rd36, %rd2, %rd35;
	ld.global.nc.f32 	%f450, [%rd36];
	sub.f32 	%f451, %f450, %f36;
	ld.global.nc.f32 	%f452, [%rd36+4];
	sub.f32 	%f453, %f452, %f37;
	ld.global.nc.f32 	%f454, [%rd36+8];
	sub.f32 	%f455, %f454, %f38;
	mul.f32 	%f456, %f453, %f453;
	fma.rn.f32 	%f457, %f451, %f451, %f456;
	fma.rn.f32 	%f458, %f455, %f455, %f457;
	mul.f32 	%f459, %f11, %f458;
	fma.rn.f32 	%f460, %f459, 0f3BBB989D, 0f3F000000;
	cvt.sat.f32.f32 	%f461, %f460;
	mov.f32 	%f462, 0f4B400001;
	mov.f32 	%f463, 0f437C0000;
	fma.rm.f32 	%f464, %f461, %f463, %f462;
	add.f32 	%f465, %f464, 0fCB40007F;
	neg.f32 	%f466, %f465;
	fma.rn.f32 	%f467, %f459, 0f3FB8AA3B, %f466;
	fma.rn.f32 	%f468, %f459, 0f32A57060, %f467;
	mov.b32 	%r335, %f464;
	shl.b32 	%r336, %r335, 23;
	mov.b32 	%f469, %r336;
	ex2.approx.ftz.f32 	%f470, %f468;
	mul.f32 	%f471, %f470, %f469;
	mul.f32 	%f472, %f39, %f471;
	shl.b32 	%r337, %r332, 2;
	mov.u32 	%r338, _ZZ11approxmatchiiiPKfS0_PfE6ratioR;
	add.s32 	%r339, %r338, %r337;
	ld.shared.f32 	%f473, [%r339];
	mad.lo.s32 	%r340, %r332, %r105, %r93;
	mul.wide.s32 	%rd37, %r340, 4;
	add.s64 	%rd38, %rd1, %rd37;
	ld.global.f32 	%f474, [%rd38];
	fma.rn.f32 	%f475, %f473, %f472, %f474;
	st.global.f32 	[%rd38], %f475;
	fma.rn.f32 	%f476, %f473, %f472, %f648;
	ld.shared.u32 	%r341, [%r331+4];
	add.s32 	%r342, %r341, %r20;
	mul.lo.s32 	%r343, %r342, 3;
	mul.wide.s32 	%rd39, %r343, 4;
	add.s64 	%rd40, %rd2, %rd39;
	ld.global.nc.f32 	%f477, [%rd40];
	sub.f32 	%f478, %f477, %f36;
	ld.global.nc.f32 	%f479, [%rd40+4];
	sub.f32 	%f480, %f479, %f37;
	ld.global.nc.f32 	%f481, [%rd40+8];
	sub.f32 	%f482, %f481, %f38;
	mul.f32 	%f483, %f480, %f480;
	fma.rn.f32 	%f484, %f478, %f478, %f483;
	fma.rn.f32 	%f485, %f482, %f482, %f484;
	mul.f32 	%f486, %f11, %f485;
	fma.rn.f32 	%f487, %f486, 0f3BBB989D, 0f3F000000;
	cvt.sat.f32.f32 	%f488, %f487;
	fma.rm.f32 	%f489, %f488, %f463, %f462;
	add.f32 	%f490, %f489, 0fCB40007F;
	neg.f32 	%f491, %f490;
	fma.rn.f32 	%f492, %f486, 0f3FB8AA3B, %f491;
	fma.rn.f32 	%f493, %f486, 0f32A57060, %f492;
	mov.b32 	%r344, %f489;
	shl.b32 	%r345, %r344, 23;
	mov.b32 	%f494, %r345;
	ex2.approx.ftz.f32 	%f495, %f493;
	mul.f32 	%f496, %f495, %f494;
	mul.f32 	%f497, %f39, %f496;
	shl.b32 	%r346, %r341, 2;
	add.s32 	%r347, %r338, %r346;
	ld.shared.f32 	%f498, [%r347];
	mad.lo.s32 	%r348, %r341, %r105, %r93;
	mul.wide.s32 	%rd41, %r348, 4;
	add.s64 	%rd42, %rd1, %rd41;
	ld.global.f32 	%f499, [%rd42];
	fma.rn.f32 	%f500, %f498, %f497, %f499;
	st.global.f32 	[%rd42], %f500;
	fma.rn.f32 	%f501, %f498, %f497, %f476;
	ld.shared.u32 	%r349, [%r331+8];
	add.s32 	%r350, %r349, %r20;
	mul.lo.s32 	%r351, %r350, 3;
	mul.wide.s32 	%rd43, %r351, 4;
	add.s64 	%rd44, %rd2, %rd43;
	ld.global.nc.f32 	%f502, [%rd44];
	sub.f32 	%f503, %f502, %f36;
	ld.global.nc.f32 	%f504, [%rd44+4];
	sub.f32 	%f505, %f504, %f37;
	ld.global.nc.f32 	%f506, [%rd44+8];
	sub.f32 	%f507, %f506, %f38;
	mul.f32 	%f508, %f505, %f505;
	fma.rn.f32 	%f509, %f503, %f503, %f508;
	fma.rn.f32 	%f510, %f507, %f507, %f509;
	mul.f32 	%f511, %f11, %f510;
	fma.rn.f32 	%f512, %f511, 0f3BBB989D, 0f3F000000;
	cvt.sat.f32.f32 	%f513, %f512;
	fma.rm.f32 	%f514, %f513, %f463, %f462;
	add.f32 	%f515, %f514, 0fCB40007F;
	neg.f32 	%f516, %f515;
	fma.rn.f32 	%f517, %f511, 0f3FB8AA3B, %f516;
	fma.rn.f32 	%f518, %f511, 0f32A57060, %f517;
	mov.b32 	%r352, %f514;
	shl.b32 	%r353, %r352, 23;
	mov.b32 	%f519, %r353;
	ex2.approx.ftz.f32 	%f520, %f518;
	mul.f32 	%f521, %f520, %f519;
	mul.f32 	%f522, %f39, %f521;
	shl.b32 	%r354, %r349, 2;
	add.s32 	%r355, %r338, %r354;
	ld.shared.f32 	%f523, [%r355];
	mad.lo.s32 	%r356, %r349, %r105, %r93;
	mul.wide.s32 	%rd45, %r356, 4;
	add.s64 	%rd46, %rd1, %rd45;
	ld.global.f32 	%f524, [%rd46];
	fma.rn.f32 	%f525, %f523, %f522, %f524;
	st.global.f32 	[%rd46], %f525;
	fma.rn.f32 	%f526, %f523, %f522, %f501;
	ld.shared.u32 	%r357, [%r331+12];
	add.s32 	%r358, %r357, %r20;
	mul.lo.s32 	%r359, %r358, 3;
	mul.wide.s32 	%rd47, %r359, 4;
	add.s64 	%rd48, %rd2, %rd47;
	ld.global.nc.f32 	%f527, [%rd48];
	sub.f32 	%f528, %f527, %f36;
	ld.global.nc.f32 	%f529, [%rd48+4];
	sub.f32 	%f530, %f529, %f37;
	ld.global.nc.f32 	%f531, [%rd48+8];
	sub.f32 	%f532, %f531, %f38;
	mul.f32 	%f533, %f530, %f530;
	fma.rn.f32 	%f534, %f528, %f528, %f533;
	fma.rn.f32 	%f535, %f532, %f532, %f534;
	mul.f32 	%f536, %f11, %f535;
	fma.rn.f32 	%f537, %f536, 0f3BBB989D, 0f3F000000;
	cvt.sat.f32.f32 	%f538, %f537;
	fma.rm.f32 	%f539, %f538, %f463, %f462;
	add.f32 	%f540, %f539, 0fCB40007F;
	neg.f32 	%f541, %f540;
	fma.rn.f32 	%f542, %f536, 0f3FB8AA3B, %f541;
	fma.rn.f32 	%f543, %f536, 0f32A57060, %f542;
	mov.b32 	%r360, %f539;
	shl.b32 	%r361, %r360, 23;
	mov.b32 	%f544, %r361;
	ex2.approx.ftz.f32 	%f545, %f543;
	mul.f32 	%f546, %f545, %f544;
	mul.f32 	%f547, %f39, %f546;
	shl.b32 	%r362, %r357, 2;
	add.s32 	%r363, %r338, %r362;
	ld.shared.f32 	%f548, [%r363];
	mad.lo.s32 	%r364, %r357, %r105, %r93;
	mul.wide.s32 	%rd49, %r364, 4;
	add.s64 	%rd50, %rd1, %rd49;
	ld.global.f32 	%f549, [%rd50];
	fma.rn.f32 	%f550, %f548, %f547, %f549;
	st.global.f32 	[%rd50], %f550;
	fma.rn.f32 	%f648, %f548, %f547, %f526;
	add.s32 	%r439, %r439, 4;
	setp.ne.s32 	%p62, %r439, %r90;
	mov.u32 	%r441, %r90;
	@%p62 bra 	$L__BB0_88;
$L__BB0_89:
	setp.eq.s32 	%p63, %r89, 0;
	@%p63 bra 	$L__BB0_94;
	setp.eq.s32 	%p64, %r89, 1;
	@%p64 bra 	$L__BB0_92;
	shl.b32 	%r365, %r441, 2;
	mov.u32 	%r366, _ZZ11approxmatchiiiPKfS0_PfE5listR;
	add.s32 	%r367, %r366, %r365;
	ld.shared.u32 	%r368, [%r367];
	add.s32 	%r369, %r368, %r20;
	mul.lo.s32 	%r370, %r369, 3;
	mul.wide.s32 	%rd51, %r370, 4;
	add.s64 	%rd52, %rd2, %rd51;
	ld.global.nc.f32 	%f552, [%rd52];
	sub.f32 	%f553, %f552, %f36;
	ld.global.nc.f32 	%f554, [%rd52+4];
	sub.f32 	%f555, %f554, %f37;
	ld.global.nc.f32 	%f556, [%rd52+8];
	sub.f32 	%f557, %f556, %f38;
	mul.f32 	%f558, %f555, %f555;
	fma.rn.f32 	%f559, %f553, %f553, %f558;
	fma.rn.f32 	%f560, %f557, %f557, %f559;
	mul.f32 	%f561, %f11, %f560;
	fma.rn.f32 	%f562, %f561, 0f3BBB989D, 0f3F000000;
	cvt.sat.f32.f32 	%f563, %f562;
	mov.f32 	%f564, 0f4B400001;
	mov.f32 	%f565, 0f437C0000;
	fma.rm.f32 	%f566, %f563, %f565, %f564;
	add.f32 	%f567, %f566, 0fCB40007F;
	neg.f32 	%f568, %f567;
	fma.rn.f32 	%f569, %f561, 0f3FB8AA3B, %f568;
	fma.rn.f32 	%f570, %f561, 0f32A57060, %f569;
	mov.b32 	%r371, %f566;
	shl.b32 	%r372, %r371, 23;
	mov.b32 	%f571, %r372;
	ex2.approx.ftz.f32 	%f572, %f570;
	mul.f32 	%f573, %f572, %f571;
	mul.f32 	%f574, %f39, %f573;
	shl.b32 	%r373, %r368, 2;
	mov.u32 	%r374, _ZZ11approxmatchiiiPKfS0_PfE6ratioR;
	add.s32 	%r375, %r374, %r373;
	ld.shared.f32 	%f575, [%r375];
	mad.lo.s32 	%r376, %r368, %r105, %r93;
	mul.wide.s32 	%rd53, %r376, 4;
	add.s64 	%rd54, %rd1, %rd53;
	ld.global.f32 	%f576, [%rd54];
	fma.rn.f32 	%f577, %f575, %f574, %f576;
	st.global.f32 	[%rd54], %f577;
	fma.rn.f32 	%f578, %f575, %f574, %f648;
	ld.shared.u32 	%r377, [%r367+4];
	add.s32 	%r378, %r377, %r20;
	mul.lo.s32 	%r379, %r378, 3;
	mul.wide.s32 	%rd55, %r379, 4;
	add.s64 	%rd56, %rd2, %rd55;
	ld.global.nc.f32 	%f579, [%rd56];
	sub.f32 	%f580, %f579, %f36;
	ld.global.nc.f32 	%f581, [%rd56+4];
	sub.f32 	%f582, %f581, %f37;
	ld.global.nc.f32 	%f583, [%rd56+8];
	sub.f32 	%f584, %f583, %f38;
	mul.f32 	%f585, %f582, %f582;
	fma.rn.f32 	%f586, %f580, %f580, %f585;
	fma.rn.f32 	%f587, %f584, %f584, %f586;
	mul.f32 	%f588, %f11, %f587;
	fma.rn.f32 	%f589, %f588, 0f3BBB989D, 0f3F000000;
	cvt.sat.f32.f32 	%f590, %f589;
	fma.rm.f32 	%f591, %f590, %f565, %f564;
	add.f32 	%f592, %f591, 0fCB40007F;
	neg.f32 	%f593, %f592;
	fma.rn.f32 	%f594, %f588, 0f3FB8AA3B, %f593;
	fma.rn.f32 	%f595, %f588, 0f32A57060, %f594;
	mov.b32 	%r380, %f591;
	shl.b32 	%r381, %r380, 23;
	mov.b32 	%f596, %r381;
	ex2.approx.ftz.f32 	%f597, %f595;
	mul.f32 	%f598, %f597, %f596;
	mul.f32 	%f599, %f39, %f598;
	shl.b32 	%r382, %r377, 2;
	add.s32 	%r383, %r374, %r382;
	ld.shared.f32 	%f600, [%r383];
	mad.lo.s32 	%r384, %r377, %r105, %r93;
	mul.wide.s32 	%rd57, %r384, 4;
	add.s64 	%rd58, %rd1, %rd57;
	ld.global.f32 	%f601, [%rd58];
	fma.rn.f32 	%f602, %f600, %f599, %f601;
	st.global.f32 	[%rd58], %f602;
	fma.rn.f32 	%f648, %f600, %f599, %f578;
	add.s32 	%r441, %r441, 2;
$L__BB0_92:
	setp.eq.s32 	%p65, %r91, 0;
	@%p65 bra 	$L__BB0_94;
	shl.b32 	%r385, %r441, 2;
	mov.u32 	%r386, _ZZ11approxmatchiiiPKfS0_PfE5listR;
	add.s32 	%r387, %r386, %r385;
	ld.shared.u32 	%r388, [%r387];
	add.s32 	%r389, %r388, %r20;
	mul.lo.s32 	%r390, %r389, 3;
	mul.wide.s32 	%rd59, %r390, 4;
	add.s64 	%rd60, %rd2, %rd59;
	ld.global.nc.f32 	%f603, [%rd60];
	sub.f32 	%f604, %f603, %f36;
	ld.global.nc.f32 	%f605, [%rd60+4];
	sub.f32 	%f606, %f605, %f37;
	ld.global.nc.f32 	%f607, [%rd60+8];
	sub.f32 	%f608, %f607, %f38;
	mul.f32 	%f609, %f606, %f606;
	fma.rn.f32 	%f610, %f604, %f604, %f609;
	fma.rn.f32 	%f611, %f608, %f608, %f610;
	mul.f32 	%f612, %f11, %f611;
	fma.rn.f32 	%f613, %f612, 0f3BBB989D, 0f3F000000;
	cvt.sat.f32.f32 	%f614, %f613;
	mov.f32 	%f615, 0f4B400001;
	mov.f32 	%f616, 0f437C0000;
	fma.rm.f32 	%f617, %f614, %f616, %f615;
	add.f32 	%f618, %f617, 0fCB40007F;
	neg.f32 	%f619, %f618;
	fma.rn.f32 	%f620, %f612, 0f3FB8AA3B, %f619;
	fma.rn.f32 	%f621, %f612, 0f32A57060, %f620;
	mov.b32 	%r391, %f617;
	shl.b32 	%r392, %r391, 23;
	mov.b32 	%f622, %r392;
	ex2.approx.ftz.f32 	%f623, %f621;
	mul.f32 	%f624, %f623, %f622;
	mul.f32 	%f625, %f39, %f624;
	shl.b32 	%r393, %r388, 2;
	mov.u32 	%r394, _ZZ11approxmatchiiiPKfS0_PfE6ratioR;
	add.s32 	%r395, %r394, %r393;
	ld.shared.f32 	%f626, [%r395];
	mad.lo.s32 	%r396, %r388, %r105, %r93;
	mul.wide.s32 	%rd61, %r396, 4;
	add.s64 	%rd62, %rd1, %rd61;
	ld.global.f32 	%f627, [%rd62];
	fma.rn.f32 	%f628, %f626, %f625, %f627;
	st.global.f32 	[%rd62], %f628;
	fma.rn.f32 	%f648, %f626, %f625, %f648;
$L__BB0_94:
	shl.b32 	%r397, %r438, 2;
	mov.u32 	%r398, _ZZ11approxmatchiiiPKfS0_PfE7remainL;
	add.s32 	%r399, %r398, %r397;
	ld.shared.f32 	%f629, [%r399];
	sub.f32 	%f630, %f629, %f648;
	max.f32 	%f631, %f630, 0f00000000;
	st.shared.f32 	[%r399], %f631;
	add.s32 	%r438, %r438, %r4;
	setp.lt.s32 	%p66, %r438, %r105;
	@%p66 bra 	$L__BB0_86;
	bra.uni 	$L__BB0_96;
$L__BB0_95:
	shl.b32 	%r319, %r442, 2;
	mov.u32 	%r320, _ZZ11approxmatchiiiPKfS0_PfE7remainL;
	add.s32 	%r321, %r320, %r319;
	ld.shared.f32 	%f445, [%r321];
	max.f32 	%f446, %f445, 0f00000000;
	st.shared.f32 	[%r321], %f446;
	add.s32 	%r442, %r442, %r4;
	setp.lt.s32 	%p60, %r442, %r105;
	@%p60 bra 	$L__BB0_95;
$L__BB0_96:
	bar.sync 	0;
	add.s32 	%r405, %r22, -1;
	setp.gt.s32 	%p67, %r22, -2;
	@%p67 bra 	$L__BB0_12;
	mov.u32 	%r400, %nctaid.x;
	add.s32 	%r401, %r401, %r400;
	setp.lt.s32 	%p68, %r401, %r104;
	@%p68 bra 	$L__BB0_5;
$L__BB0_98:
	ret;
$L__BB0_99:
	shl.b32 	%r111, %r403, 2;
	mov.u32 	%r112, _ZZ11approxmatchiiiPKfS0_PfE7remainL;
	add.s32 	%r113, %r112, %r111;
	st.shared.f32 	[%r113], %f633;
	add.s32 	%r403, %r403, %r4;
	setp.lt.s32 	%p6, %r403, %r105;
	@%p6 bra 	$L__BB0_99;
	bra.uni 	$L__BB0_9;

}
	// .globl	_Z9matchcostiiiPKfS0_S0_Pf
.visible .entry _Z9matchcostiiiPKfS0_S0_Pf(
	.param .u32 _Z9matchcostiiiPKfS0_S0_Pf_param_0,
	.param .u32 _Z9matchcostiiiPKfS0_S0_Pf_param_1,
	.param .u32 _Z9matchcostiiiPKfS0_S0_Pf_param_2,
	.param .u64 .ptr .align 1 _Z9matchcostiiiPKfS0_S0_Pf_param_3,
	.param .u64 .ptr .align 1 _Z9matchcostiiiPKfS0_S0_Pf_param_4,
	.param .u64 .ptr .align 1 _Z9matchcostiiiPKfS0_S0_Pf_param_5,
	.param .u64 .ptr .align 1 _Z9matchcostiiiPKfS0_S0_Pf_param_6
)
{
	.reg .pred 	%p<21>;
	.reg .b32 	%r<89>;
	.reg .b32 	%f<117>;
	.reg .b64 	%rd<28>;
	// demoted variable
	.shared .align 4 .b8 _ZZ9matchcostiiiPKfS0_S0_PfE6allsum[2048];
	// demoted variable
	.shared .align 4 .b8 _ZZ9matchcostiiiPKfS0_S0_PfE3buf[3072];
	ld.param.u32 	%r39, [_Z9matchcostiiiPKfS0_S0_Pf_param_0];
	ld.param.u32 	%r40, [_Z9matchcostiiiPKfS0_S0_Pf_param_1];
	ld.param.u64 	%rd4, [_Z9matchcostiiiPKfS0_S0_Pf_param_3];
	ld.param.u64 	%rd5, [_Z9matchcostiiiPKfS0_S0_Pf_param_4];
	ld.param.u64 	%rd7, [_Z9matchcostiiiPKfS0_S0_Pf_param_5];
	cvta.to.global.u64 	%rd1, %rd7;
	mov.u32 	%r78, %ctaid.x;
	setp.ge.s32 	%p1, %r78, %r39;
	@%p1 bra 	$L__BB1_28;
	mov.u32 	%r2, %tid.x;
	mov.u32 	%r3, %ntid.x;
	cvta.to.global.u64 	%rd2, %rd4;
	cvta.to.global.u64 	%rd3, %rd5;
	mul.wide.s32 	%rd20, %r40, 4;
$L__BB1_2:
	ld.param.u32 	%r73, [_Z9matchcostiiiPKfS0_S0_Pf_param_2];
	setp.lt.s32 	%p2, %r73, 1;
	mov.f32 	%f114, 0f00000000;
	@%p2 bra 	$L__BB1_20;
	ld.param.u32 	%r74, [_Z9matchcostiiiPKfS0_S0_Pf_param_2];
	mul.lo.s32 	%r5, %r78, %r40;
	mul.lo.s32 	%r6, %r5, %r74;
	mov.f32 	%f114, 0f00000000;
	mov.b32 	%r79, 0;
	mov.u32 	%r80, %r79;
$L__BB1_4:
	ld.param.u32 	%r75, [_Z9matchcostiiiPKfS0_S0_Pf_param_2];
	shl.b32 	%r9, %r79, 8;
	add.s32 	%r10, %r9, 256;
	min.s32 	%r11, %r75, %r10;
	and.b32  	%r12, %r11, 3;
	sub.s32 	%r13, %r11, %r80;
	mul.lo.s32 	%r14, %r13, 3;
	setp.ge.s32 	%p3, %r2, %r14;
	@%p3 bra 	$L__BB1_7;
	ld.param.u32 	%r76, [_Z9matchcostiiiPKfS0_S0_Pf_param_2];
	shl.b32 	%r43, %r2, 2;
	mov.u32 	%r44, _ZZ9matchcostiiiPKfS0_S0_PfE3buf;
	add.s32 	%r82, %r44, %r43;
	mad.lo.s32 	%r45, %r78, %r76, %r80;
	mad.lo.s32 	%r81, %r45, 3, %r2;
	mov.u32 	%r83, %r2;
$L__BB1_6:
	mul.wide.s32 	%rd8, %r81, 4;
	add.s64 	%rd9, %rd3, %rd8;
	ld.global.nc.f32 	%f19, [%rd9];
	st.shared.f32 	[%r82], %f19;
	add.s32 	%r83, %r83, %r3;
	shl.b32 	%r46, %r3, 2;
	add.s32 	%r82, %r82, %r46;
	add.s32 	%r81, %r81, %r3;
	setp.lt.s32 	%p4, %r83, %r14;
	@%p4 bra 	$L__BB1_6;
$L__BB1_7:
	setp.ge.s32 	%p5, %r2, %r40;
	bar.sync 	0;
	@%p5 bra 	$L__BB1_19;
	sub.s32 	%r47, %r11, %r9;
	sub.s32 	%r23, %r47, %r12;
	and.b32  	%r24, %r11, 1;
	add.s32 	%r25, %r47, -1;
	mov.u32 	%r84, %r2;
$L__BB1_9:
	setp.lt.s32 	%p6, %r13, 1;
	add.s32 	%r48, %r84, %r5;
	mul.lo.s32 	%r49, %r48, 3;
	mul.wide.s32 	%rd10, %r49, 4;
	add.s64 	%rd11, %rd2, %rd10;
	ld.global.nc.f32 	%f3, [%rd11];
	ld.global.nc.f32 	%f4, [%rd11+4];
	ld.global.nc.f32 	%f5, [%rd11+8];
	@%p6 bra 	$L__BB1_18;
	setp.lt.u32 	%p7, %r25, 3;
	add.s32 	%r27, %r84, %r6;
	mov.b32 	%r87, 0;
	@%p7 bra 	$L__BB1_13;
	mov.b32 	%r85, 0;
$L__BB1_12:
	.pragma "nounroll";
	mov.u32 	%r52, _ZZ9matchcostiiiPKfS0_S0_PfE3buf;
	mad.lo.s32 	%r53, %r85, 12, %r52;
	ld.shared.f32 	%f21, [%r53];
	sub.f32 	%f22, %f21, %f3;
	ld.shared.f32 	%f23, [%r53+4];
	sub.f32 	%f24, %f23, %f4;
	ld.shared.f32 	%f25, [%r53+8];
	sub.f32 	%f26, %f25, %f5;
	mul.f32 	%f27, %f24, %f24;
	fma.rn.f32 	%f28, %f22, %f22, %f27;
	fma.rn.f32 	%f29, %f26, %f26, %f28;
	sqrt.rn.f32 	%f30, %f29;
	add.s32 	%r54, %r85, %r80;
	mad.lo.s32 	%r55, %r54, %r40, %r27;
	mul.wide.s32 	%rd12, %r55, 4;
	add.s64 	%rd13, %rd1, %rd12;
	ld.global.nc.f32 	%f31, [%rd13];
	fma.rn.f32 	%f32, %f30, %f31, %f114;
	ld.shared.f32 	%f33, [%r53+12];
	sub.f32 	%f34, %f33, %f3;
	ld.shared.f32 	%f35, [%r53+16];
	sub.f32 	%f36, %f35, %f4;
	ld.shared.f32 	%f37, [%r53+20];
	sub.f32 	%f38, %f37, %f5;
	mul.f32 	%f39, %f36, %f36;
	fma.rn.f32 	%f40, %f34, %f34, %f39;
	fma.rn.f32 	%f41, %f38, %f38, %f40;
	sqrt.rn.f32 	%f42, %f41;
	add.s64 	%rd15, %rd13, %rd20;
	ld.global.nc.f32 	%f43, [%rd15];
	fma.rn.f32 	%f44, %f42, %f43, %f32;
	ld.shared.f32 	%f45, [%r53+24];
	sub.f32 	%f46, %f45, %f3;
	ld.shared.f32 	%f47, [%r53+28];
	sub.f32 	%f48, %f47, %f4;
	ld.shared.f32 	%f49, [%r53+32];
	sub.f32 	%f50, %f49, %f5;
	mul.f32 	%f51, %f48, %f48;
	fma.rn.f32 	%f52, %f46, %f46, %f51;
	fma.rn.f32 	%f53, %f50, %f50, %f52;
	sqrt.rn.f32 	%f54, %f53;
	add.s64 	%rd16, %rd15, %rd20;
	ld.global.nc.f32 	%f55, [%rd16];
	fma.rn.f32 	%f56, %f54, %f55, %f44;
	ld.shared.f32 	%f57, [%r53+36];
	sub.f32 	%f58, %f57, %f3;
	ld.shared.f32 	%f59, [%r53+40];
	sub.f32 	%f60, %f59, %f4;
	ld.shared.f32 	%f61, [%r53+44];
	sub.f32 	%f62, %f61, %f5;
	mul.f32 	%f63, %f60, %f60;
	fma.rn.f32 	%f64, %f58, %f58, %f63;
	fma.rn.f32 	%f65, %f62, %f62, %f64;
	sqrt.rn.f32 	%f66, %f65;
	add.s64 	%rd17, %rd16, %rd20;
	ld.global.nc.f32 	%f67, [%rd17];
	fma.rn.f32 	%f114, %f66, %f67, %f56;
	add.s32 	%r85, %r85, 4;
	setp.ne.s32 	%p8, %r85, %r23;
	mov.u32 	%r87, %r23;
	@%p8 bra 	$L__BB1_12;
$L__BB1_13:
	setp.eq.s32 	%p9, %r12, 0;
	@%p9 bra 	$L__BB1_18;
	setp.eq.s32 	%p10, %r12, 1;
	@%p10 bra 	$L__BB1_16;
	mov.u32 	%r56, _ZZ9matchcostiiiPKfS0_S0_PfE3buf;
	mad.lo.s32 	%r57, %r87, 12, %r56;
	ld.shared.f32 	%f69, [%r57];
	sub.f32 	%f70, %f69, %f3;
	ld.shared.f32 	%f71, [%r57+4];
	sub.f32 	%f72, %f71, %f4;
	ld.shared.f32 	%f73, [%r57+8];
	sub.f32 	%f74, %f73, %f5;
	mul.f32 	%f75, %f72, %f72;
	fma.rn.f32 	%f76, %f70, %f70, %f75;
	fma.rn.f32 	%f77, %f74, %f74, %f76;
	sqrt.rn.f32 	%f78, %f77;
	add.s32 	%r58, %r87, %r80;
	mad.lo.s32 	%r59, %r58, %r40, %r27;
	mul.wide.s32 	%rd18, %r59, 4;
	add.s64 	%rd19, %rd1, %rd18;
	ld.global.nc.f32 	%f79, [%rd19];
	fma.rn.f32 	%f80, %f78, %f79, %f114;
	ld.shared.f32 	%f81, [%r57+12];
	sub.f32 	%f82, %f81, %f3;
	ld.shared.f32 	%f83, [%r57+16];
	sub.f32 	%f84, %f83, %f4;
	ld.shared.f32 	%f85, [%r57+20];
	sub.f32 	%f86, %f85, %f5;
	mul.f32 	%f87, %f84, %f84;
	fma.rn.f32 	%f88, %f82, %f82, %f87;
	fma.rn.f32 	%f89, %f86, %f86, %f88;
	sqrt.rn.f32 	%f90, %f89;
	add.s64 	%rd21, %rd19, %rd20;
	ld.global.nc.f32 	%f91, [%rd21];
	fma.rn.f32 	%f114, %f90, %f91, %f80;
	add.s32 	%r87, %r87, 2;
$L__BB1_16:
	setp.eq.s32 	%p11, %r24, 0;
	@%p11 bra 	$L__BB1_18;
	mov.u32 	%r60, _ZZ9matchcostiiiPKfS0_S0_PfE3buf;
	mad.lo.s32 	%r61, %r87, 12, %r60;
	ld.shared.f32 	%f92, [%r61];
	sub.f32 	%f93, %f92, %f3;
	ld.shared.f32 	%f94, [%r61+4];
	sub.f32 	%f95, %f94, %f4;
	ld.shared.f32 	%f96, [%r61+8];
	sub.f32 	%f97, %f96, %f5;
	mul.f32 	%f98, %f95, %f95;
	fma.rn.f32 	%f99, %f93, %f93, %f98;
	fma.rn.f32 	%f100, %f97, %f97, %f99;
	sqrt.rn.f32 	%f101, %f100;
	add.s32 	%r62, %r87, %r80;
	mad.lo.s32 	%r63, %r62, %r40, %r27;
	mul.wide.s32 	%rd22, %r63, 4;
	add.s64 	%rd23, %rd1, %rd22;
	ld.global.nc.f32 	%f102, [%rd23];
	fma.rn.f32 	%f114, %f101, %f102, %f114;
$L__BB1_18:
	add.s32 	%r84, %r84, %r3;
	setp.lt.s32 	%p12, %r84, %r40;
	@%p12 bra 	$L__BB1_9;
$L__BB1_19:
	ld.param.u32 	%r77, [_Z9matchcostiiiPKfS0_S0_Pf_param_2];
	bar.sync 	0;
	setp.lt.s32 	%p13, %r10, %r77;
	add.s32 	%r79, %r79, 1;
	mov.u32 	%r80, %r10;
	@%p13 bra 	$L__BB1_4;
$L__BB1_20:
	setp.lt.u32 	%p14, %r3, 2;
	shl.b32 	%r64, %r2, 2;
	mov.u32 	%r65, _ZZ9matchcostiiiPKfS0_S0_PfE6allsum;
	add.s32 	%r35, %r65, %r64;
	st.shared.f32 	[%r35], %f114;
	@%p14 bra 	$L__BB1_25;
	mov.b32 	%r88, 1;
$L__BB1_22:
	bar.sync 	0;
	and.b32  	%r67, %r88, %r2;
	setp.ne.s32 	%p15, %r67, 0;
	add.s32 	%r68, %r88, %r2;
	setp.ge.u32 	%p16, %r68, %r3;
	or.pred  	%p17, %p15, %p16;
	@%p17 bra 	$L__BB1_24;
	shl.b32 	%r69, %r88, 2;
	add.s32 	%r70, %r35, %r69;
	ld.shared.f32 	%f103, [%r70];
	ld.shared.f32 	%f104, [%r35];
	add.f32 	%f105, %f103, %f104;
	st.shared.f32 	[%r35], %f105;
$L__BB1_24:
	shl.b32 	%r88, %r88, 1;
	setp.lt.u32 	%p18, %r88, %r3;
	@%p18 bra 	$L__BB1_22;
$L__BB1_25:
	setp.ne.s32 	%p19, %r2, 0;
	@%p19 bra 	$L__BB1_27;
	ld.param.u64 	%rd27, [_Z9matchcostiiiPKfS0_S0_Pf_param_6];
	ld.shared.f32 	%f106, [_ZZ9matchcostiiiPKfS0_S0_PfE6allsum];
	cvta.to.global.u64 	%rd24, %rd27;
	mul.wide.s32 	%rd25, %r78, 4;
	add.s64 	%rd26, %rd24, %rd25;
	st.global.f32 	[%rd26], %f106;
$L__BB1_27:
	ld.param.u32 	%r72, [_Z9matchcostiiiPKfS0_S0_Pf_param_0];
	bar.sync 	0;
	mov.u32 	%r71, %nctaid.x;
	add.s32 	%r78, %r78, %r71;
	setp.lt.s32 	%p20, %r78, %r72;
	@%p20 bra 	$L__BB1_2;
$L__BB1_28:
	ret;

}
	// .globl	_Z13matchcostgradiiiPKfS0_S0_Pf
.visible .entry _Z13matchcostgradiiiPKfS0_S0_Pf(
	.param .u32 _Z13matchcostgradiiiPKfS0_S0_Pf_param_0,
	.param .u32 _Z13matchcostgradiiiPKfS0_S0_Pf_param_1,
	.param .u32 _Z13matchcostgradiiiPKfS0_S0_Pf_param_2,
	.param .u64 .ptr .align 1 _Z13matchcostgradiiiPKfS0_S0_Pf_param_3,
	.param .u64 .ptr .align 1 _Z13matchcostgradiiiPKfS0_S0_Pf_param_4,
	.param .u64 .ptr .align 1 _Z13matchcostgradiiiPKfS0_S0_Pf_param_5,
	.param .u64 .ptr .align 1 _Z13matchcostgradiiiPKfS0_S0_Pf_param_6
)
{
	.reg .pred 	%p<13>;
	.reg .b32 	%r<51>;
	.reg .b32 	%f<46>;
	.reg .b64 	%rd<19>;
	// demoted variable
	.shared .align 4 .b8 _ZZ13matchcostgradiiiPKfS0_S0_PfE8sum_grad[3072];
	ld.param.u32 	%r25, [_Z13matchcostgradiiiPKfS0_S0_Pf_param_0];
	ld.param.u32 	%r26, [_Z13matchcostgradiiiPKfS0_S0_Pf_param_1];
	ld.param.u64 	%rd3, [_Z13matchcostgradiiiPKfS0_S0_Pf_param_3];
	ld.param.u64 	%rd5, [_Z13matchcostgradiiiPKfS0_S0_Pf_param_5];
	mov.u32 	%r45, %ctaid.x;
	setp.ge.s32 	%p1, %r45, %r25;
	@%p1 bra 	$L__BB2_16;
	ld.param.u32 	%r43, [_Z13matchcostgradiiiPKfS0_S0_Pf_param_2];
	mov.u32 	%r28, %ctaid.y;
	mul.lo.s32 	%r29, %r43, %r28;
	mov.u32 	%r30, %nctaid.y;
	div.u32 	%r2, %r29, %r30;
	add.s32 	%r31, %r29, %r43;
	div.u32 	%r3, %r31, %r30;
	mov.u32 	%r4, %tid.x;
	mov.u32 	%r5, %ntid.x;
	mov.u32 	%r32, _ZZ13matchcostgradiiiPKfS0_S0_PfE8sum_grad;
	mad.lo.s32 	%r6, %r4, 12, %r32;
	mul.lo.s32 	%r7, %r5, 3;
	cvta.to.global.u64 	%rd1, %rd3;
	cvta.to.global.u64 	%rd2, %rd5;
$L__BB2_2:
	setp.ge.s32 	%p2, %r2, %r3;
	@%p2 bra 	$L__BB2_15;
	ld.param.u32 	%r44, [_Z13matchcostgradiiiPKfS0_S0_Pf_param_2];
	mul.lo.s32 	%r9, %r45, %r44;
	mul.lo.s32 	%r10, %r9, %r26;
	mov.u32 	%r46, %r2;
$L__BB2_4:
	setp.ge.s32 	%p3, %r4, %r26;
	add.s32 	%r33, %r46, %r9;
	mul.lo.s32 	%r12, %r33, 3;
	mov.f32 	%f43, 0f00000000;
	mov.f32 	%f44, %f43;
	mov.f32 	%f45, %f43;
	@%p3 bra 	$L__BB2_7;
	ld.param.u64 	%rd17, [_Z13matchcostgradiiiPKfS0_S0_Pf_param_4];
	mad.lo.s32 	%r34, %r45, %r26, %r4;
	mul.lo.s32 	%r47, %r34, 3;
	cvta.to.global.u64 	%rd7, %rd17;
	mul.wide.s32 	%rd8, %r12, 4;
	add.s64 	%rd9, %rd7, %rd8;
	ld.global.nc.f32 	%f1, [%rd9];
	ld.global.nc.f32 	%f2, [%rd9+4];
	ld.global.nc.f32 	%f3, [%rd9+8];
	mad.lo.s32 	%r35, %r46, %r26, %r10;
	add.s32 	%r48, %r4, %r35;
	mov.f32 	%f45, 0f00000000;
	mov.u32 	%r49, %r4;
	mov.f32 	%f44, %f45;
	mov.f32 	%f43, %f45;
$L__BB2_6:
	mul.wide.s32 	%rd10, %r47, 4;
	add.s64 	%rd11, %rd1, %rd10;
	ld.global.nc.f32 	%f15, [%rd11];
	sub.f32 	%f16, %f1, %f15;
	ld.global.nc.f32 	%f17, [%rd11+4];
	sub.f32 	%f18, %f2, %f17;
	ld.global.nc.f32 	%f19, [%rd11+8];
	sub.f32 	%f20, %f3, %f19;
	mul.wide.s32 	%rd12, %r48, 4;
	add.s64 	%rd13, %rd2, %rd12;
	ld.global.nc.f32 	%f21, [%rd13];
	mul.f32 	%f22, %f18, %f18;
	fma.rn.f32 	%f23, %f16, %f16, %f22;
	fma.rn.f32 	%f24, %f20, %f20, %f23;
	sqrt.rn.f32 	%f25, %f24;
	max.f32 	%f26, %f25, 0f1E3CE508;
	div.rn.f32 	%f27, %f21, %f26;
	fma.rn.f32 	%f43, %f16, %f27, %f43;
	fma.rn.f32 	%f44, %f18, %f27, %f44;
	fma.rn.f32 	%f45, %f20, %f27, %f45;
	add.s32 	%r49, %r49, %r5;
	add.s32 	%r48, %r48, %r5;
	add.s32 	%r47, %r47, %r7;
	setp.lt.s32 	%p4, %r49, %r26;
	@%p4 bra 	$L__BB2_6;
$L__BB2_7:
	setp.lt.u32 	%p5, %r5, 2;
	st.shared.f32 	[%r6], %f43;
	st.shared.f32 	[%r6+4], %f44;
	st.shared.f32 	[%r6+8], %f45;
	@%p5 bra 	$L__BB2_12;
	mov.b32 	%r50, 1;
$L__BB2_9:
	bar.sync 	0;
	add.s32 	%r37, %r50, %r4;
	and.b32  	%r38, %r50, %r4;
	setp.ne.s32 	%p6, %r38, 0;
	setp.ge.u32 	%p7, %r37, %r5;
	or.pred  	%p8, %p6, %p7;
	@%p8 bra 	$L__BB2_11;
	mad.lo.s32 	%r39, %r50, 12, %r6;
	ld.shared.f32 	%f28, [%r39];
	ld.shared.f32 	%f29, [%r6];
	add.f32 	%f30, %f28, %f29;
	st.shared.f32 	[%r6], %f30;
	ld.shared.f32 	%f31, [%r39+4];
	ld.shared.f32 	%f32, [%r6+4];
	add.f32 	%f33, %f31, %f32;
	st.shared.f32 	[%r6+4], %f33;
	ld.shared.f32 	%f34, [%r39+8];
	ld.shared.f32 	%f35, [%r6+8];
	add.f32 	%f36, %f34, %f35;
	st.shared.f32 	[%r6+8], %f36;
$L__BB2_11:
	shl.b32 	%r50, %r50, 1;
	setp.lt.u32 	%p9, %r50, %r5;
	@%p9 bra 	$L__BB2_9;
$L__BB2_12:
	setp.ne.s32 	%p10, %r4, 0;
	@%p10 bra 	$L__BB2_14;
	ld.param.u64 	%rd18, [_Z13matchcostgradiiiPKfS0_S0_Pf_param_6];
	add.s32 	%r40, %r46, %r9;
	mul.lo.s32 	%r41, %r40, 3;
	ld.shared.f32 	%f37, [_ZZ13matchcostgradiiiPKfS0_S0_PfE8sum_grad];
	cvta.to.global.u64 	%rd14, %rd18;
	mul.wide.s32 	%rd15, %r41, 4;
	add.s64 	%rd16, %rd14, %rd15;
	st.global.f32 	[%rd16], %f37;
	ld.shared.f32 	%f38, [_ZZ13matchcostgradiiiPKfS0_S0_PfE8sum_grad+4];
	st.global.f32 	[%rd16+4], %f38;
	ld.shared.f32 	%f39, [_ZZ13matchcostgradiiiPKfS0_S0_PfE8sum_grad+8];
	st.global.f32 	[%rd16+8], %f39;
$L__BB2_14:
	bar.sync 	0;
	add.s32 	%r46, %r46, 1;
	setp.ne.s32 	%p11, %r46, %r3;
	@%p11 bra 	$L__BB2_4;
$L__BB2_15:
	mov.u32 	%r42, %nctaid.x;
	add.s32 	%r45, %r45, %r42;
	setp.lt.s32 	%p12, %r45, %r25;
	@%p12 bra 	$L__BB2_2;
$L__BB2_16:
	ret;

}


// ===== COMPILED SASS (sm_100) =====

	.target	sm_100

	.elftype	@"ET_EXEC"


//--------------------- .note.nv.tkinfo           --------------------------
	.section	.note.nv.tkinfo,"",@"SHT_NOTE"
	.sectionflags	@"SHF_NOTE_NV_TKINFO"
	.tkinfo
        /*0018*/ 	.word	0x00000002
        /*0030*/ 	.string	""
        /*0030*/ 	.string	"ptxas"
        /*0030*/ 	.string	"Cuda compilation tools, release 13.0, V13.0.88"
        /*0030*/ 	.string	"Build cuda_13.0.r13.0/compiler.36424714_0"
        /*0030*/ 	.string	"-arch sm_100 -m 64 "



//--------------------- .note.nv.cuinfo           --------------------------
	.section	.note.nv.cuinfo,"",@"SHT_NOTE"
	.sectionflags	@"SHF_NOTE_NV_CUINFO"
        /*0018*/ 	.short	0x0002
        /*001a*/ 	.short	0x0064
        /*001c*/ 	.short	0x0082
	.zero		2


//--------------------- .nv.info                  --------------------------
	.section	.nv.info,"",@"SHT_CUDA_INFO"
	.align	4


	//----- nvinfo : EIATTR_REGCOUNT
	.align		4
        /*0000*/ 	.byte	0x04, 0x2f
        /*0002*/ 	.short	(.L_1 - .L_0)
	.align		4
.L_0:
        /*0004*/ 	.word	index@(_Z11approxmatchiiiPKfS0_Pf)
        /*0008*/ 	.word	0x00000028


	//----- nvinfo : EIATTR_FRAME_SIZE
	.align		4
.L_1:
        /*000c*/ 	.byte	0x04, 0x11
        /*000e*/ 	.short	(.L_3 - .L_2)
	.align		4
.L_2:
        /*0010*/ 	.word	index@($__internal_3_$__cuda_sm3x_div_rn_noftz_f32_slowpath)
        /*0014*/ 	.word	0x00000000


	//----- nvinfo : EIATTR_FRAME_SIZE
	.align		4
.L_3:
        /*0018*/ 	.byte	0x04, 0x11
        /*001a*/ 	.short	(.L_5 - .L_4)
	.align		4
.L_4:
        /*001c*/ 	.word	index@(_Z11approxmatchiiiPKfS0_Pf)
        /*0020*/ 	.word	0x00000000


	//----- nvinfo : EIATTR_REGCOUNT
	.align		4
.L_5:
        /*0024*/ 	.byte	0x04, 0x2f
        /*0026*/ 	.short	(.L_7 - .L_6)
	.align		4
.L_6:
        /*0028*/ 	.word	index@(_Z9matchcostiiiPKfS0_S0_Pf)
        /*002c*/ 	.word	0x00000020


	//----- nvinfo : EIATTR_FRAME_SIZE
	.align		4
.L_7:
        /*0030*/ 	.byte	0x04, 0x11
        /*0032*/ 	.short	(.L_9 - .L_8)
	.align		4
.L_8:
        /*0034*/ 	.word	index@($__internal_2_$__cuda_sm20_sqrt_rn_f32_slowpath)
        /*0038*/ 	.word	0x00000000


	//----- nvinfo : EIATTR_FRAME_SIZE
	.align		4
.L_9:
        /*003c*/ 	.byte	0x04, 0x11
        /*003e*/ 	.short	(.L_11 - .L_10)
	.align		4
.L_10:
        /*0040*/ 	.word	index@(_Z9matchcostiiiPKfS0_S0_Pf)
        /*0044*/ 	.word	0x00000000


	//----- nvinfo : EIATTR_REGCOUNT
	.align		4
.L_11:
        /*0048*/ 	.byte	0x04, 0x2f
        /*004a*/ 	.short	(.L_13 - .L_12)
	.align		4
.L_12:
        /*004c*/ 	.word	index@(_Z13matchcostgradiiiPKfS0_S0_Pf)
        /*0050*/ 	.word	0x0000001f


	//----- nvinfo : EIATTR_FRAME_SIZE
	.align		4
.L_13:
        /*0054*/ 	.byte	0x04, 0x11
        /*0056*/ 	.short	(.L_15 - .L_14)
	.align		4
.L_14:
        /*0058*/ 	.word	index@($__internal_1_$__cuda_sm3x_div_rn_noftz_f32_slowpath)
        /*005c*/ 	.word	0x00000000


	//----- nvinfo : EIATTR_FRAME_SIZE
	.align		4
.L_15:
        /*0060*/ 	.byte	0x04, 0x11
        /*0062*/ 	.short	(.L_17 - .L_16)
	.align		4
.L_16:
        /*0064*/ 	.word	index@($__internal_0_$__cuda_sm20_sqrt_rn_f32_slowpath)
        /*0068*/ 	.word	0x00000000


	//----- nvinfo : EIATTR_FRAME_SIZE
	.align		4
.L_17:
        /*006c*/ 	.byte	0x04, 0x11
        /*006e*/ 	.short	(.L_19 - .L_18)
	.align		4
.L_18:
        /*0070*/ 	.word	index@(_Z13matchcostgradiiiPKfS0_S0_Pf)
        /*0074*/ 	.word	0x00000000


	//----- nvinfo : EIATTR_MIN_STACK_SIZE
	.align		4
.L_19:
        /*0078*/ 	.byte	0x04, 0x12
        /*007a*/ 	.short	(.L_21 - .L_20)
	.align		4
.L_20:
        /*007c*/ 	.word	index@(_Z13matchcostgradiiiPKfS0_S0_Pf)
        /*0080*/ 	.word	0x00000000


	//----- nvinfo : EIATTR_MIN_STACK_SIZE
	.align		4
.L_21:
        /*0084*/ 	.byte	0x04, 0x12
        /*0086*/ 	.short	(.L_23 - .L_22)
	.align		4
.L_22:
        /*0088*/ 	.word	index@(_Z9matchcostiiiPKfS0_S0_Pf)
        /*008c*/ 	.word	0x00000000


	//----- nvinfo : EIATTR_MIN_STACK_SIZE
	.align		4
.L_23:
        /*0090*/ 	.byte	0x04, 0x12
        /*0092*/ 	.short	(.L_25 - .L_24)
	.align		4
.L_24:
        /*0094*/ 	.word	index@(_Z11approxmatchiiiPKfS0_Pf)
        /*0098*/ 	.word	0x00000000
.L_25:


//--------------------- .nv.compat                --------------------------
	.section	.nv.compat,"",@"SHT_CUDA_COMPAT_INFO"
	.align	4
        /*0000*/ 	.byte	0x02, 0x09, 0x00, 0x00, 0x02, 0x02, 0x01, 0x00, 0x02, 0x05, 0x05, 0x00, 0x03, 0x07, 0x01, 0x01
        /*0010*/ 	.byte	0x02, 0x03, 0x00, 0x00, 0x02, 0x06, 0x01, 0x00, 0x04, 0x0b, 0x08, 0x00, 0x01, 0x00, 0x00, 0x00
        /*0020*/ 	.byte	0x00, 0x00, 0x00, 0x00


//--------------------- .nv.info._Z13matchcostgradiiiPKfS0_S0_Pf --------------------------
	.section	.nv.info._Z13matchcostgradiiiPKfS0_S0_Pf,"",@"SHT_CUDA_INFO"
	.sectionflags	@""
	.align	4


	//----- nvinfo : EIATTR_CUDA_API_VERSION
	.align		4
        /*0000*/ 	.byte	0x04, 0x37
        /*0002*/ 	.short	(.L_27 - .L_26)
.L_26:
        /*0004*/ 	.word	0x00000082


	//----- nvinfo : EIATTR_KPARAM_INFO
	.align		4
.L_27:
        /*0008*/ 	.byte	0x04, 0x17
        /*000a*/ 	.short	(.L_29 - .L_28)
.L_28:
        /*000c*/ 	.word	0x00000000
        /*0010*/ 	.short	0x0006
        /*0012*/ 	.short	0x0028
        /*0014*/ 	.byte	0x00, 0xf5, 0x21, 0x00


	//----- nvinfo : EIATTR_KPARAM_INFO
	.align		4
.L_29:
        /*0018*/ 	.byte	0x04, 0x17
        /*001a*/ 	.short	(.L_31 - .L_30)
.L_30:
        /*001c*/ 	.word	0x00000000
        /*0020*/ 	.short	0x0005
        /*0022*/ 	.short	0x0020
        /*0024*/ 	.byte	0x00, 0xf5, 0x21, 0x00


	//----- nvinfo : EIATTR_KPARAM_INFO
	.align		4
.L_31:
        /*0028*/ 	.byte	0x04, 0x17
        /*002a*/ 	.short	(.L_33 - .L_32)
.L_32:
        /*002c*/ 	.word	0x00000000
        /*0030*/ 	.short	0x0004
        /*0032*/ 	.short	0x0018
        /*0034*/ 	.byte	0x00, 0xf5, 0x21, 0x00


	//----- nvinfo : EIATTR_KPARAM_INFO
	.align		4
.L_33:
        /*0038*/ 	.byte	0x04, 0x17
        /*003a*/ 	.short	(.L_35 - .L_34)
.L_34:
        /*003c*/ 	.word	0x00000000
        /*0040*/ 	.short	0x0003
        /*0042*/ 	.short	0x0010
        /*0044*/ 	.byte	0x00, 0xf5, 0x21, 0x00


	//----- nvinfo : EIATTR_KPARAM_INFO
	.align		4
.L_35:
        /*0048*/ 	.byte	0x04, 0x17
        /*004a*/ 	.short	(.L_37 - .L_36)
.L_36:
        /*004c*/ 	.word	0x00000000
        /*0050*/ 	.short	0x0002
        /*0052*/ 	.short	0x0008
        /*0054*/ 	.byte	0x00, 0xf0, 0x11, 0x00


	//----- nvinfo : EIATTR_KPARAM_INFO
	.align		4
.L_37:
        /*0058*/ 	.byte	0x04, 0x17
        /*005a*/ 	.short	(.L_39 - .L_38)
.L_38:
        /*005c*/ 	.word	0x00000000
        /*0060*/ 	.short	0x0001
        /*0062*/ 	.short	0x0004
        /*0064*/ 	.byte	0x00, 0xf0, 0x11, 0x00


	//----- nvinfo : EIATTR_KPARAM_INFO
	.align		4
.L_39:
        /*0068*/ 	.byte	0x04, 0x17
        /*006a*/ 	.short	(.L_41 - .L_40)
.L_40:
        /*006c*/ 	.word	0x00000000
        /*0070*/ 	.short	0x0000
        /*0072*/ 	.short	0x0000
        /*0074*/ 	.byte	0x00, 0xf0, 0x11, 0x00


	//----- nvinfo : EIATTR_SPARSE_MMA_MASK
	.align		4
.L_41:
        /*0078*/ 	.byte	0x03, 0x50
        /*007a*/ 	.short	0x0000


	//----- nvinfo : EIATTR_MAXREG_COUNT
	.align		4
        /*007c*/ 	.byte	0x03, 0x1b
        /*007e*/ 	.short	0x00ff


	//----- nvinfo : EIATTR_NUM_BARRIERS
	.align		4
        /*0080*/ 	.byte	0x02, 0x4c
        /*0082*/ 	.byte	0x01
	.zero		1


	//----- nvinfo : EIATTR_MERCURY_ISA_VERSION
	.align		4
        /*0084*/ 	.byte	0x03, 0x5f
        /*0086*/ 	.short	0x0101


	//----- nvinfo : EIATTR_UNUSED_LOAD_BYTE_OFFSET
	.align		4
        /*0088*/ 	.byte	0x04, 0x44
        /*008a*/ 	.short	(.L_43 - .L_42)


	//   ....[0]....
.L_42:
        /*008c*/ 	.word	0x00000a60
        /*0090*/ 	.word	0x00000fff


	//----- nvinfo : EIATTR_VRC_CTA_INIT_COUNT
	.align		4
.L_43:
        /*0094*/ 	.byte	0x02, 0x4a
	.zero		1
	.zero		1


	//----- nvinfo : EIATTR_EXIT_INSTR_OFFSETS
	.align		4
        /*0098*/ 	.byte	0x04, 0x1c
        /*009a*/ 	.short	(.L_45 - .L_44)


	//   ....[0]....
.L_44:
        /*009c*/ 	.word	0x00000040


	//   ....[1]....
        /*00a0*/ 	.word	0x00000b40


	//----- nvinfo : EIATTR_CRS_STACK_SIZE
	.align		4
.L_45:
        /*00a4*/ 	.byte	0x04, 0x1e
        /*00a6*/ 	.short	(.L_47 - .L_46)
.L_46:
        /*00a8*/ 	.word	0x00000000


	//----- nvinfo : EIATTR_CBANK_PARAM_SIZE
	.align		4
.L_47:
        /*00ac*/ 	.byte	0x03, 0x19
        /*00ae*/ 	.short	0x0030


	//----- nvinfo : EIATTR_PARAM_CBANK
	.align		4
        /*00b0*/ 	.byte	0x04, 0x0a
        /*00b2*/ 	.short	(.L_49 - .L_48)
	.align		4
.L_48:
        /*00b4*/ 	.word	index@(.nv.constant0._Z13matchcostgradiiiPKfS0_S0_Pf)
        /*00b8*/ 	.short	0x0380
        /*00ba*/ 	.short	0x0030


	//----- nvinfo : EIATTR_SW_WAR
	.align		4
.L_49:
        /*00bc*/ 	.byte	0x04, 0x36
        /*00be*/ 	.short	(.L_51 - .L_50)
.L_50:
        /*00c0*/ 	.word	0x00000008
.L_51:


//--------------------- .nv.info._Z9matchcostiiiPKfS0_S0_Pf --------------------------
	.section	.nv.info._Z9matchcostiiiPKfS0_S0_Pf,"",@"SHT_CUDA_INFO"
	.sectionflags	@""
	.align	4


	//----- nvinfo : EIATTR_CUDA_API_VERSION
	.align		4
        /*0000*/ 	.byte	0x04, 0x37
        /*0002*/ 	.short	(.L_53 - .L_52)
.L_52:
        /*0004*/ 	.word	0x00000082


	//----- nvinfo : EIATTR_KPARAM_INFO
	.align		4
.L_53:
        /*0008*/ 	.byte	0x04, 0x17
        /*000a*/ 	.short	(.L_55 - .L_54)
.L_54:
        /*000c*/ 	.word	0x00000000
        /*0010*/ 	.short	0x0006
        /*0012*/ 	.short	0x0028
        /*0014*/ 	.byte	0x00, 0xf5, 0x21, 0x00


	//----- nvinfo : EIATTR_KPARAM_INFO
	.align		4
.L_55:
        /*0018*/ 	.byte	0x04, 0x17
        /*001a*/ 	.short	(.L_57 - .L_56)
.L_56:
        /*001c*/ 	.word	0x00000000
        /*0020*/ 	.short	0x0005
        /*0022*/ 	.short	0x0020
        /*0024*/ 	.byte	0x00, 0xf5, 0x21, 0x00


	//----- nvinfo : EIATTR_KPARAM_INFO
	.align		4
.L_57:
        /*0028*/ 	.byte	0x04, 0x17
        /*002a*/ 	.short	(.L_59 - .L_58)
.L_58:
        /*002c*/ 	.word	0x00000000
        /*0030*/ 	.short	0x0004
        /*0032*/ 	.short	0x0018
        /*0034*/ 	.byte	0x00, 0xf5, 0x21, 0x00


	//----- nvinfo : EIATTR_KPARAM_INFO
	.align		4
.L_59:
        /*0038*/ 	.byte	0x04, 0x17
        /*003a*/ 	.short	(.L_61 - .L_60)
.L_60:
        /*003c*/ 	.word	0x00000000
        /*0040*/ 	.short	0x0003
        /*0042*/ 	.short	0x0010
        /*0044*/ 	.byte	0x00, 0xf5, 0x21, 0x00


	//----- nvinfo : EIATTR_KPARAM_INFO
	.align		4
.L_61:
        /*0048*/ 	.byte	0x04, 0x17
        /*004a*/ 	.short	(.L_63 - .L_62)
.L_62:
        /*004c*/ 	.word	0x00000000
        /*0050*/ 	.short	0x0002
        /*0052*/ 	.short	0x0008
        /*0054*/ 	.byte	0x00, 0xf0, 0x11, 0x00


	//----- nvinfo : EIATTR_KPARAM_INFO
	.align		4
.L_63:
        /*0058*/ 	.byte	0x04, 0x17
        /*005a*/ 	.short	(.L_65 - .L_64)
.L_64:
        /*005c*/ 	.word	0x00000000
        /*0060*/ 	.short	0x0001
        /*0062*/ 	.short	0x0004
        /*0064*/ 	.byte	0x00, 0xf0, 0x11, 0x00


	//----- nvinfo : EIATTR_KPARAM_INFO
	.align		4
.L_65:
        /*0068*/ 	.byte	0x04, 0x17
        /*006a*/ 	.short	(.L_67 - .L_66)
.L_66:
        /*006c*/ 	.word	0x00000000
        /*0070*/ 	.short	0x0000
        /*0072*/ 	.short	0x0000
        /*0074*/ 	.byte	0x00, 0xf0, 0x11, 0x00


	//----- nvinfo : EIATTR_SPARSE_MMA_MASK
	.align		4
.L_67:
        /*0078*/ 	.byte	0x03, 0x50
        /*007a*/ 	.short	0x0000


	//----- nvinfo : EIATTR_MAXREG_COUNT
	.align		4
        /*007c*/ 	.byte	0x03, 0x1b
        /*007e*/ 	.short	0x00ff


	//----- nvinfo : EIATTR_NUM_BARRIERS
	.align		4
        /*0080*/ 	.byte	0x02, 0x4c
        /*0082*/ 	.byte	0x01
	.zero		1


	//----- nvinfo : EIATTR_MERCURY_ISA_VERSION
	.align		4
        /*0084*/ 	.byte	0x03, 0x5f
        /*0086*/ 	.short	0x0101


	//----- nvinfo : EIATTR_UNUSED_LOAD_BYTE_OFFSET
	.align		4
        /*0088*/ 	.byte	0x04, 0x44
        /*008a*/ 	.short	(.L_69 - .L_68)


	//   ....[0]....
.L_68:
        /*008c*/ 	.word	0x000004c0
        /*0090*/ 	.word	0x00000fff


	//   ....[1]....
        /*0094*/ 	.word	0x000009a0
        /*0098*/ 	.word	0x0000fff0


	//----- nvinfo : EIATTR_VRC_CTA_INIT_COUNT
	.align		4
.L_69:
        /*009c*/ 	.byte	0x02, 0x4a
	.zero		1
	.zero		1


	//----- nvinfo : EIATTR_EXIT_INSTR_OFFSETS
	.align		4
        /*00a0*/ 	.byte	0x04, 0x1c
        /*00a2*/ 	.short	(.L_71 - .L_70)


	//   ....[0]....
.L_70:
        /*00a4*/ 	.word	0x00000040


	//   ....[1]....
        /*00a8*/ 	.word	0x000014b0


	//----- nvinfo : EIATTR_CRS_STACK_SIZE
	.align		4
.L_71:
        /*00ac*/ 	.byte	0x04, 0x1e
        /*00ae*/ 	.short	(.L_73 - .L_72)
.L_72:
        /*00b0*/ 	.word	0x00000000


	//----- nvinfo : EIATTR_CBANK_PARAM_SIZE
	.align		4
.L_73:
        /*00b4*/ 	.byte	0x03, 0x19
        /*00b6*/ 	.short	0x0030


	//----- nvinfo : EIATTR_PARAM_CBANK
	.align		4
        /*00b8*/ 	.byte	0x04, 0x0a
        /*00ba*/ 	.short	(.L_75 - .L_74)
	.align		4
.L_74:
        /*00bc*/ 	.word	index@(.nv.constant0._Z9matchcostiiiPKfS0_S0_Pf)
        /*00c0*/ 	.short	0x0380
        /*00c2*/ 	.short	0x0030


	//----- nvinfo : EIATTR_SW_WAR
	.align		4
.L_75:
        /*00c4*/ 	.byte	0x04, 0x36
        /*00c6*/ 	.short	(.L_77 - .L_76)
.L_76:
        /*00c8*/ 	.word	0x00000008
.L_77:


//--------------------- .nv.info._Z11approxmatchiiiPKfS0_Pf --------------------------
	.section	.nv.info._Z11approxmatchiiiPKfS0_Pf,"",@"SHT_CUDA_INFO"
	.sectionflags	@""
	.align	4


	//----- nvinfo : EIATTR_CUDA_API_VERSION
	.align		4
        /*0000*/ 	.byte	0x04, 0x37
        /*0002*/ 	.short	(.L_79 - .L_78)
.L_78:
        /*0004*/ 	.word	0x00000082


	//----- nvinfo : EIATTR_KPARAM_INFO
	.align		4
.L_79:
        /*0008*/ 	.byte	0x04, 0x17
        /*000a*/ 	.short	(.L_81 - .L_80)
.L_80:
        /*000c*/ 	.word	0x00000000
        /*0010*/ 	.short	0x0005
        /*0012*/ 	.short	0x0020
        /*0014*/ 	.byte	0x00, 0xf5, 0x21, 0x00


	//----- nvinfo : EIATTR_KPARAM_INFO
	.align		4
.L_81:
        /*0018*/ 	.byte	0x04, 0x17
        /*001a*/ 	.short	(.L_83 - .L_82)
.L_82:
        /*001c*/ 	.word	0x00000000
        /*0020*/ 	.short	0x0004
        /*0022*/ 	.short	0x0018
        /*0024*/ 	.byte	0x00, 0xf5, 0x21, 0x00


	//----- nvinfo : EIATTR_KPARAM_INFO
	.align		4
.L_83:
        /*0028*/ 	.byte	0x04, 0x17
        /*002a*/ 	.short	(.L_85 - .L_84)
.L_84:
        /*002c*/ 	.word	0x00000000
        /*0030*/ 	.short	0x0003
        /*0032*/ 	.short	0x0010
        /*0034*/ 	.byte	0x00, 0xf5, 0x21, 0x00


	//----- nvinfo : EIATTR_KPARAM_INFO
	.align		4
.L_85:
        /*0038*/ 	.byte	0x04, 0x17
        /*003a*/ 	.short	(.L_87 - .L_86)
.L_86:
        /*003c*/ 	.word	0x00000000
        /*0040*/ 	.short	0x0002
        /*0042*/ 	.short	0x0008
        /*0044*/ 	.byte	0x00, 0xf0, 0x11, 0x00


	//----- nvinfo : EIATTR_KPARAM_INFO
	.align		4
.L_87:
        /*0048*/ 	.byte	0x04, 0x17
        /*004a*/ 	.short	(.L_89 - .L_88)
.L_88:
        /*004c*/ 	.word	0x00000000
        /*0050*/ 	.short	0x0001
        /*0052*/ 	.short	0x0004
        /*0054*/ 	.byte	0x00, 0xf0, 0x11, 0x00


	//----- nvinfo : EIATTR_KPARAM_INFO
	.align		4
.L_89:
        /*0058*/ 	.byte	0x04, 0x17
        /*005a*/ 	.short	(.L_91 - .L_90)
.L_90:
        /*005c*/ 	.word	0x00000000
        /*0060*/ 	.short	0x0000
        /*0062*/ 	.short	0x0000
        /*0064*/ 	.byte	0x00, 0xf0, 0x11, 0x00


	//----- nvinfo : EIATTR_SPARSE_MMA_MASK
	.align		4
.L_91:
        /*0068*/ 	.byte	0x03, 0x50
        /*006a*/ 	.short	0x0000


	//----- nvinfo : EIATTR_MAXREG_COUNT
	.align		4
        /*006c*/ 	.byte	0x03, 0x1b
        /*006e*/ 	.short	0x00ff


	//----- nvinfo : EIATTR_NUM_BARRIERS
	.align		4
        /*0070*/ 	.byte	0x02, 0x4c
        /*0072*/ 	.byte	0x01
	.zero		1


	//----- nvinfo : EIATTR_MERCURY_ISA_VERSION
	.align		4
        /*0074*/ 	.byte	0x03, 0x5f
        /*0076*/ 	.short	0x0101


	//----- nvinfo : EIATTR_VRC_CTA_INIT_COUNT
	.align		4
        /*0078*/ 	.byte	0x02, 0x4a
	.zero		1
	.zero		1


	//----- nvinfo : EIATTR_EXIT_INSTR_OFFSETS
	.align		4
        /*007c*/ 	.byte	0x04, 0x1c
        /*007e*/ 	.short	(.L_93 - .L_92)


	//   ....[0]....
.L_92:
        /*0080*/ 	.word	0x00000400


	//   ....[1]....
        /*0084*/ 	.word	0x000052d0


	//----- nvinfo : EIATTR_CRS_STACK_SIZE
	.align		4
.L_93:
        /*0088*/ 	.byte	0x04, 0x1e
        /*008a*/ 	.short	(.L_95 - .L_94)
.L_94:
        /*008c*/ 	.word	0x00000000


	//----- nvinfo : EIATTR_CBANK_PARAM_SIZE
	.align		4
.L_95:
        /*0090*/ 	.byte	0x03, 0x19
        /*0092*/ 	.short	0x0028


	//----- nvinfo : EIATTR_PARAM_CBANK
	.align		4
        /*0094*/ 	.byte	0x04, 0x0a
        /*0096*/ 	.short	(.L_97 - .L_96)
	.align		4
.L_96:
        /*0098*/ 	.word	index@(.nv.constant0._Z11approxmatchiiiPKfS0_Pf)
        /*009c*/ 	.short	0x0380
        /*009e*/ 	.short	0x0028


	//----- nvinfo : EIATTR_SW_WAR
	.align		4
.L_97:
        /*00a0*/ 	.byte	0x04, 0x36
        /*00a2*/ 	.short	(.L_99 - .L_98)
.L_98:
        /*00a4*/ 	.word	0x00000008
.L_99:


//--------------------- .nv.callgraph             --------------------------
	.section	.nv.callgraph,"",@"SHT_CUDA_CALLGRAPH"
	.align	4
	.sectionentsize	8
	.align		4
        /*0000*/ 	.word	0x00000000
	.align		4
        /*0004*/ 	.word	0xffffffff
	.align		4
        /*0008*/ 	.word	0x00000000
	.align		4
        /*000c*/ 	.word	0xfffffffe
	.align		4
        /*0010*/ 	.word	0x00000000
	.align		4
        /*0014*/ 	.word	0xfffffffd
	.align		4
        /*0018*/ 	.word	0x00000000
	.align		4
        /*001c*/ 	.word	0xfffffffc


//--------------------- .text._Z13matchcostgradiiiPKfS0_S0_Pf --------------------------
	.section	.text._Z13matchcostgradiiiPKfS0_S0_Pf,"ax",@progbits
	.align	128
        .global         _Z13matchcostgradiiiPKfS0_S0_Pf
        .type           _Z13matchcostgradiiiPKfS0_S0_Pf,@function
        .size           _Z13matchcostgradiiiPKfS0_S0_Pf,(.L_x_152 - _Z13matchcostgradiiiPKfS0_S0_Pf)
        .other          _Z13matchcostgradiiiPKfS0_S0_Pf,@"STO_CUDA_ENTRY STV_DEFAULT"
_Z13matchcostgradiiiPKfS0_S0_Pf:
.text._Z13matchcostgradiiiPKfS0_S0_Pf:
[----:B------:R-:W-:Y:S08]  /*0000*/  LDC R1, c[0x0][0x37c] ;  /* 0x0000df00ff017b82 */ /* 0x000ff00000000800 */
[----:B------:R-:W0:Y:S08]  /*0010*/  S2UR UR6, SR_CTAID.X ;  /* 0x00000000000679c3 */ /* 0x000e300000002500 */
[----:B------:R-:W0:Y:S02]  /*0020*/  LDC R0, c[0x0][0x380] ;  /* 0x0000e000ff007b82 */ /* 0x000e240000000800 */
[----:B0-----:R-:W-:-:S13]  /*0030*/  ISETP.LE.AND P0, PT, R0, UR6, PT ;  /* 0x0000000600007c0c */ /* 0x001fda000bf03270 */
[----:B------:R-:W-:Y:S05]  /*0040*/  @P0 EXIT ;  /* 0x000000000000094d */ /* 0x000fea0003800000 */
[----:B------:R-:W0:Y:S01]  /*0050*/  LDC R7, c[0x0][0x374] ;  /* 0x0000dd00ff077b82 */ /* 0x000e220000000800 */
[----:B------:R-:W1:Y:S01]  /*0060*/  LDCU UR5, c[0x0][0x388] ;  /* 0x00007100ff0577ac */ /* 0x000e620008000800 */
[----:B------:R-:W2:Y:S01]  /*0070*/  S2R R12, SR_TID.X ;  /* 0x00000000000c7919 */ /* 0x000ea20000002100 */
[----:B------:R-:W3:Y:S05]  /*0080*/  LDCU.64 UR10, c[0x0][0x358] ;  /* 0x00006b00ff0a77ac */ /* 0x000eea0008000a00 */
[----:B------:R-:W1:Y:S08]  /*0090*/  S2UR UR4, SR_CTAID.Y ;  /* 0x00000000000479c3 */ /* 0x000e700000002600 */
[----:B------:R-:W4:Y:S01]  /*00a0*/  LDC R11, c[0x0][0x360] ;  /* 0x0000d800ff0b7b82 */ /* 0x000f220000000800 */
[----:B0-----:R-:W0:Y:S01]  /*00b0*/  I2F.U32.RP R0, R7 ;  /* 0x0000000700007306 */ /* 0x001e220000209000 */
[----:B------:R-:W-:Y:S01]  /*00c0*/  LOP3.LUT R10, RZ, R7, RZ, 0x33, !PT ;  /* 0x00000007ff0a7212 */ /* 0x000fe200078e33ff */
[----:B-1----:R-:W-:-:S04]  /*00d0*/  UIMAD UR4, UR4, UR5, URZ ;  /* 0x00000005040472a4 */ /* 0x002fc8000f8e02ff */
[----:B------:R-:W-:Y:S02]  /*00e0*/  UIADD3 UR5, UPT, UPT, UR4, UR5, URZ ;  /* 0x0000000504057290 */ /* 0x000fe4000fffe0ff */
[----:B0-----:R-:W0:Y:S02]  /*00f0*/  MUFU.RCP R0, R0 ;  /* 0x0000000000007308 */ /* 0x001e240000001000 */
[----:B0-----:R-:W-:-:S06]  /*0100*/  VIADD R2, R0, 0xffffffe ;  /* 0x0ffffffe00027836 */ /* 0x001fcc0000000000 */
[----:B------:R0:W1:Y:S02]  /*0110*/  F2I.FTZ.U32.TRUNC.NTZ R3, R2 ;  /* 0x0000000200037305 */ /* 0x000064000021f000 */
[----:B0-----:R-:W-:Y:S02]  /*0120*/  HFMA2 R2, -RZ, RZ, 0, 0 ;  /* 0x00000000ff027431 */ /* 0x001fe400000001ff */
[----:B-1----:R-:W-:-:S04]  /*0130*/  IMAD.MOV R4, RZ, RZ, -R3 ;  /* 0x000000ffff047224 */ /* 0x002fc800078e0a03 */
[----:B------:R-:W-:-:S04]  /*0140*/  IMAD R5, R4, R7, RZ ;  /* 0x0000000704057224 */ /* 0x000fc800078e02ff */
[----:B------:R-:W-:Y:S02]  /*0150*/  IMAD.HI.U32 R3, R3, R5, R2 ;  /* 0x0000000503037227 */ /* 0x000fe400078e0002 */
[----:B------:R-:W0:Y:S04]  /*0160*/  S2R R5, SR_CgaCtaId ;  /* 0x0000000000057919 */ /* 0x000e280000008800 */
[----:B------:R-:W-:-:S04]  /*0170*/  IMAD.HI.U32 R9, R3, UR4, RZ ;  /* 0x0000000403097c27 */ /* 0x000fc8000f8e00ff */
[----:B------:R-:W-:-:S04]  /*0180*/  IMAD.HI.U32 R3, R3, UR5, RZ ;  /* 0x0000000503037c27 */ /* 0x000fc8000f8e00ff */
[----:B------:R-:W-:Y:S02]  /*0190*/  IMAD.MOV R0, RZ, RZ, -R9 ;  /* 0x000000ffff007224 */ /* 0x000fe400078e0a09 */
[----:B------:R-:W-:Y:S02]  /*01a0*/  IMAD.MOV R2, RZ, RZ, -R3 ;  /* 0x000000ffff027224 */ /* 0x000fe400078e0a03 */
[C---:B------:R-:W-:Y:S01]  /*01b0*/  IMAD R0, R7.reuse, R0, UR4 ;  /* 0x0000000407007e24 */ /* 0x040fe2000f8e0200 */
[----:B------:R-:W-:Y:S01]  /*01c0*/  UMOV UR4, UR6 ;  /* 0x0000000600047c82 */ /* 0x000fe20008000000 */
[----:B------:R-:W-:-:S03]  /*01d0*/  IMAD R2, R7, R2, UR5 ;  /* 0x0000000507027e24 */ /* 0x000fc6000f8e0202 */
[-C--:B------:R-:W-:Y:S02]  /*01e0*/  ISETP.GE.U32.AND P2, PT, R0, R7.reuse, PT ;  /* 0x000000070000720c */ /* 0x080fe40003f46070 */
[----:B------:R-:W-:-:S11]  /*01f0*/  ISETP.GE.U32.AND P3, PT, R2, R7, PT ;  /* 0x000000070200720c */ /* 0x000fd60003f66070 */
[-C--:B------:R-:W-:Y:S01]  /*0200*/  @P2 IADD3 R0, PT, PT, R0, -R7.reuse, RZ ;  /* 0x8000000700002210 */ /* 0x080fe20007ffe0ff */
[----:B------:R-:W-:Y:S01]  /*0210*/  @P2 VIADD R9, R9, 0x1 ;  /* 0x0000000109092836 */ /* 0x000fe20000000000 */
[----:B------:R-:W-:Y:S01]  /*0220*/  @P3 IADD3 R3, PT, PT, R3, 0x1, RZ ;  /* 0x0000000103033810 */ /* 0x000fe20007ffe0ff */
[----:B------:R-:W-:Y:S01]  /*0230*/  @P3 IMAD.IADD R2, R2, 0x1, -R7 ;  /* 0x0000000102023824 */ /* 0x000fe200078e0a07 */
[-C--:B------:R-:W-:Y:S02]  /*0240*/  ISETP.GE.U32.AND P0, PT, R0, R7.reuse, PT ;  /* 0x000000070000720c */ /* 0x080fe40003f06070 */
[----:B------:R-:W-:Y:S02]  /*0250*/  MOV R0, 0x400 ;  /* 0x0000040000007802 */ /* 0x000fe40000000f00 */
[----:B------:R-:W-:Y:S02]  /*0260*/  ISETP.GE.U32.AND P1, PT, R2, R7, PT ;  /* 0x000000070200720c */ /* 0x000fe40003f26070 */
[----:B0-----:R-:W-:-:S02]  /*0270*/  LEA R5, R5, R0, 0x18 ;  /* 0x0000000005057211 */ /* 0x001fc400078ec0ff */
[----:B------:R-:W-:-:S03]  /*0280*/  ISETP.NE.U32.AND P2, PT, R7, RZ, PT ;  /* 0x000000ff0700720c */ /* 0x000fc60003f45070 */
[----:B--2---:R-:W-:Y:S02]  /*0290*/  IMAD R8, R12, 0xc, R5 ;  /* 0x0000000c0c087824 */ /* 0x004fe400078e0205 */
[----:B------:R-:W-:-:S04]  /*02a0*/  @P0 VIADD R9, R9, 0x1 ;  /* 0x0000000109090836 */ /* 0x000fc80000000000 */
[----:B------:R-:W-:Y:S01]  /*02b0*/  @P1 VIADD R3, R3, 0x1 ;  /* 0x0000000103031836 */ /* 0x000fe20000000000 */
[----:B------:R-:W-:-:S04]  /*02c0*/  SEL R9, R10, R9, !P2 ;  /* 0x000000090a097207 */ /* 0x000fc80005000000 */
[----:B---34-:R-:W-:-:S07]  /*02d0*/  SEL R10, R10, R3, !P2 ;  /* 0x000000030a0a7207 */ /* 0x018fce0005000000 */
.L_x_16:
[----:B------:R-:W-:-:S13]  /*02e0*/  ISETP.GE.AND P0, PT, R9, R10, PT ;  /* 0x0000000a0900720c */ /* 0x000fda0003f06270 */
[----:B012---:R-:W-:Y:S05]  /*02f0*/  @P0 BRA `(.L_x_0) ;  /* 0x0000000400fc0947 */ /* 0x007fea0003800000 */
[----:B------:R-:W0:Y:S01]  /*0300*/  LDCU UR6, c[0x0][0x388] ;  /* 0x00007100ff0677ac */ /* 0x000e220008000800 */
[----:B------:R-:W-:Y:S01]  /*0310*/  MOV R3, R9 ;  /* 0x0000000900037202 */ /* 0x000fe20000000f00 */
[----:B------:R-:W1:Y:S01]  /*0320*/  LDCU UR5, c[0x0][0x384] ;  /* 0x00007080ff0577ac */ /* 0x000e620008000800 */
[----:B0-----:R-:W-:-:S04]  /*0330*/  UIMAD UR6, UR4, UR6, URZ ;  /* 0x00000006040672a4 */ /* 0x001fc8000f8e02ff */
[----:B-1----:R-:W-:-:S12]  /*0340*/  UIMAD UR5, UR6, UR5, URZ ;  /* 0x00000005060572a4 */ /* 0x002fd8000f8e02ff */
.L_x_15:
[----:B0-----:R-:W0:Y:S01]  /*0350*/  LDC R13, c[0x0][0x384] ;  /* 0x0000e100ff0d7b82 */ /* 0x001e220000000800 */
[----:B-1----:R-:W1:Y:S01]  /*0360*/  LDCU UR7, c[0x0][0x384] ;  /* 0x00007080ff0777ac */ /* 0x002e620008000800 */
[----:B------:R-:W-:Y:S01]  /*0370*/  BSSY.RECONVERGENT B0, `(.L_x_1) ;  /* 0x0000047000007945 */ /* 0x000fe20003800200 */
[----:B------:R-:W-:Y:S02]  /*0380*/  HFMA2 R19, -RZ, RZ, 0, 0 ;  /* 0x00000000ff137431 */ /* 0x000fe400000001ff */
[----:B------:R-:W-:Y:S02]  /*0390*/  IMAD.MOV.U32 R23, RZ, RZ, RZ ;  /* 0x000000ffff177224 */ /* 0x000fe400078e00ff */
[----:B------:R-:W-:Y:S01]  /*03a0*/  IMAD.MOV.U32 R21, RZ, RZ, RZ ;  /* 0x000000ffff157224 */ /* 0x000fe200078e00ff */
[----:B0-----:R-:W-:-:S13]  /*03b0*/  ISETP.GE.AND P0, PT, R12, R13, PT ;  /* 0x0000000d0c00720c */ /* 0x001fda0003f06270 */
[----:B-12---:R-:W-:Y:S05]  /*03c0*/  @P0 BRA `(.L_x_2) ;  /* 0x0000000400040947 */ /* 0x006fea0003800000 */
[----:B------:R-:W0:Y:S01]  /*03d0*/  LDC.64 R4, c[0x0][0x398] ;  /* 0x0000e600ff047b82 */ /* 0x000e220000000a00 */
[----:B------:R-:W-:-:S04]  /*03e0*/  VIADD R0, R3, UR6 ;  /* 0x0000000603007c36 */ /* 0x000fc80008000000 */
[----:B------:R-:W-:-:S04]  /*03f0*/  IMAD R7, R0, 0x3, RZ ;  /* 0x0000000300077824 */ /* 0x000fc800078e02ff */
[----:B0-----:R-:W-:-:S05]  /*0400*/  IMAD.WIDE R4, R7, 0x4, R4 ;  /* 0x0000000407047825 */ /* 0x001fca00078e0204 */
[----:B------:R0:W5:Y:S04]  /*0410*/  LDG.E.CONSTANT R18, desc[UR10][R4.64] ;  /* 0x0000000a04127981 */ /* 0x000168000c1e9900 */
[----:B------:R0:W5:Y:S04]  /*0420*/  LDG.E.CONSTANT R17, desc[UR10][R4.64+0x4] ;  /* 0x0000040a04117981 */ /* 0x000168000c1e9900 */
[----:B------:R0:W5:Y:S01]  /*0430*/  LDG.E.CONSTANT R15, desc[UR10][R4.64+0x8] ;  /* 0x0000080a040f7981 */ /* 0x000162000c1e9900 */
[----:B------:R-:W-:Y:S01]  /*0440*/  IMAD R14, R13, UR4, R12 ;  /* 0x000000040d0e7c24 */ /* 0x000fe2000f8e020c */
[----:B------:R-:W-:Y:S01]  /*0450*/  MOV R16, R12 ;  /* 0x0000000c00107202 */ /* 0x000fe20000000f00 */
[----:B------:R-:W-:-:S02]  /*0460*/  IMAD R13, R3, R13, UR5 ;  /* 0x00000005030d7e24 */ /* 0x000fc4000f8e020d */
[----:B------:R-:W-:Y:S02]  /*0470*/  IMAD.MOV.U32 R19, RZ, RZ, RZ ;  /* 0x000000ffff137224 */ /* 0x000fe400078e00ff */
[----:B------:R-:W-:Y:S01]  /*0480*/  IMAD.MOV.U32 R21, RZ, RZ, RZ ;  /* 0x000000ffff157224 */ /* 0x000fe200078e00ff */
[----:B------:R-:W-:Y:S01]  /*0490*/  IADD3 R13, PT, PT, R13, R12, RZ ;  /* 0x0000000c0d0d7210 */ /* 0x000fe20007ffe0ff */
[----:B------:R-:W-:Y:S02]  /*04a0*/  IMAD.MOV.U32 R23, RZ, RZ, RZ ;  /* 0x000000ffff177224 */ /* 0x000fe400078e00ff */
[----:B0-----:R-:W-:-:S07]  /*04b0*/  IMAD R14, R14, 0x3, RZ ;  /* 0x000000030e0e7824 */ /* 0x001fce00078e02ff */
.L_x_8:
[----:B------:R-:W0:Y:S08]  /*04c0*/  LDC.64 R4, c[0x0][0x390] ;  /* 0x0000e400ff047b82 */ /* 0x000e300000000a00 */
[----:B------:R-:W1:Y:S01]  /*04d0*/  LDC.64 R6, c[0x0][0x3a0] ;  /* 0x0000e800ff067b82 */ /* 0x000e620000000a00 */
[----:B0-----:R-:W-:-:S05]  /*04e0*/  IMAD.WIDE R4, R14, 0x4, R4 ;  /* 0x000000040e047825 */ /* 0x001fca00078e0204 */
[----:B------:R-:W2:Y:S04]  /*04f0*/  LDG.E.CONSTANT R24, desc[UR10][R4.64+0x4] ;  /* 0x0000040a04187981 */ /* 0x000ea8000c1e9900 */
[----:B------:R-:W3:Y:S04]  /*0500*/  LDG.E.CONSTANT R25, desc[UR10][R4.64] ;  /* 0x0000000a04197981 */ /* 0x000ee8000c1e9900 */
[----:B------:R-:W4:Y:S01]  /*0510*/  LDG.E.CONSTANT R20, desc[UR10][R4.64+0x8] ;  /* 0x0000080a04147981 */ /* 0x000f22000c1e9900 */
[----:B-1----:R-:W-:-:S05]  /*0520*/  IMAD.WIDE R6, R13, 0x4, R6 ;  /* 0x000000040d067825 */ /* 0x002fca00078e0206 */
[----:B-----5:R0:W5:Y:S01]  /*0530*/  LDG.E.CONSTANT R0, desc[UR10][R6.64] ;  /* 0x0000000a06007981 */ /* 0x020162000c1e9900 */
[----:B------:R-:W-:Y:S01]  /*0540*/  BSSY.RECONVERGENT B1, `(.L_x_3) ;  /* 0x0000013000017945 */ /* 0x000fe20003800200 */
[----:B--2---:R-:W-:Y:S01]  /*0550*/  FADD R24, R17, -R24 ;  /* 0x8000001811187221 */ /* 0x004fe20000000000 */
[----:B---3--:R-:W-:-:S03]  /*0560*/  FADD R22, R18, -R25 ;  /* 0x8000001912167221 */ /* 0x008fc60000000000 */
[----:B------:R-:W-:Y:S01]  /*0570*/  FMUL R25, R24, R24 ;  /* 0x0000001818197220 */ /* 0x000fe20000400000 */
[----:B----4-:R-:W-:-:S03]  /*0580*/  FADD R20, R15, -R20 ;  /* 0x800000140f147221 */ /* 0x010fc60000000000 */
[----:B------:R-:W-:-:S04]  /*0590*/  FFMA R25, R22, R22, R25 ;  /* 0x0000001616197223 */ /* 0x000fc80000000019 */
[----:B------:R-:W-:-:S04]  /*05a0*/  FFMA R26, R20, R20, R25 ;  /* 0x00000014141a7223 */ /* 0x000fc80000000019 */
[----:B------:R-:W-:Y:S01]  /*05b0*/  VIADD R2, R26, 0xf3000000 ;  /* 0xf30000001a027836 */ /* 0x000fe20000000000 */
[----:B------:R0:W1:Y:S04]  /*05c0*/  MUFU.RSQ R25, R26 ;  /* 0x0000001a00197308 */ /* 0x0000680000001400 */
[----:B------:R-:W-:-:S13]  /*05d0*/  ISETP.GT.U32.AND P0, PT, R2, 0x727fffff, PT ;  /* 0x727fffff0200780c */ /* 0x000fda0003f04070 */
[----:B01----:R-:W-:Y:S05]  /*05e0*/  @!P0 BRA `(.L_x_4) ;  /* 0x0000000000108947 */ /* 0x003fea0003800000 */
[----:B------:R-:W-:-:S07]  /*05f0*/  MOV R4, 0x610 ;  /* 0x0000061000047802 */ /* 0x000fce0000000f00 */
[----:B-----5:R-:W-:Y:S05]  /*0600*/  CALL.REL.NOINC `($__internal_0_$__cuda_sm20_sqrt_rn_f32_slowpath) ;  /* 0x0000000400507944 */ /* 0x020fea0003c00000 */
[----:B------:R-:W-:Y:S01]  /*0610*/  IMAD.MOV.U32 R5, RZ, RZ, R2 ;  /* 0x000000ffff057224 */ /* 0x000fe200078e0002 */
[----:B------:R-:W-:Y:S06]  /*0620*/  BRA `(.L_x_5) ;  /* 0x0000000000107947 */ /* 0x000fec0003800000 */
.L_x_4:
[----:B------:R-:W-:Y:S01]  /*0630*/  FMUL.FTZ R5, R26, R25 ;  /* 0x000000191a057220 */ /* 0x000fe20000410000 */
[----:B------:R-:W-:-:S03]  /*0640*/  FMUL.FTZ R4, R25, 0.5 ;  /* 0x3f00000019047820 */ /* 0x000fc60000410000 */
[----:B------:R-:W-:-:S04]  /*0650*/  FFMA R2, -R5, R5, R26 ;  /* 0x0000000505027223 */ /* 0x000fc8000000011a */
[----:B------:R-:W-:-:S07]  /*0660*/  FFMA R5, R2, R4, R5 ;  /* 0x0000000402057223 */ /* 0x000fce0000000005 */
.L_x_5:
[----:B------:R-:W-:Y:S05]  /*0670*/  BSYNC.RECONVERGENT B1 ;  /* 0x0000000000017941 */ /* 0x000fea0003800200 */
.L_x_3:
[----:B------:R-:W-:Y:S01]  /*0680*/  FMNMX R5, R5, 9.999999682655225389e-21, !PT ;  /* 0x1e3ce50805057809 */ /* 0x000fe20007800000 */
[----:B------:R-:W-:Y:S03]  /*0690*/  BSSY.RECONVERGENT B1, `(.L_x_6) ;  /* 0x000000c000017945 */ /* 0x000fe60003800200 */
[----:B------:R-:W0:Y:S08]  /*06a0*/  MUFU.RCP R2, R5 ;  /* 0x0000000500027308 */ /* 0x000e300000001000 */
[----:B-----5:R-:W1:Y:S01]  /*06b0*/  FCHK P0, R0, R5 ;  /* 0x0000000500007302 */ /* 0x020e620000000000 */
[----:B0-----:R-:W-:-:S04]  /*06c0*/  FFMA R7, -R5, R2, 1 ;  /* 0x3f80000005077423 */ /* 0x001fc80000000102 */
[----:B------:R-:W-:-:S04]  /*06d0*/  FFMA R7, R2, R7, R2 ;  /* 0x0000000702077223 */ /* 0x000fc80000000002 */
[----:B------:R-:W-:-:S04]  /*06e0*/  FFMA R2, R0, R7, RZ ;  /* 0x0000000700027223 */ /* 0x000fc800000000ff */
[----:B------:R-:W-:-:S04]  /*06f0*/  FFMA R4, -R5, R2, R0 ;  /* 0x0000000205047223 */ /* 0x000fc80000000100 */
[----:B------:R-:W-:Y:S01]  /*0700*/  FFMA R2, R7, R4, R2 ;  /* 0x0000000407027223 */ /* 0x000fe20000000002 */
[----:B-1----:R-:W-:Y:S06]  /*0710*/  @!P0 BRA `(.L_x_7) ;  /* 0x00000000000c8947 */ /* 0x002fec0003800000 */
[----:B------:R-:W-:-:S07]  /*0720*/  MOV R4, 0x740 ;  /* 0x0000074000047802 */ /* 0x000fce0000000f00 */
[----:B------:R-:W-:Y:S05]  /*0730*/  CALL.REL.NOINC `($__internal_1_$__cuda_sm3x_div_rn_noftz_f32_slowpath) ;  /* 0x0000000400607944 */ /* 0x000fea0003c00000 */
[----:B------:R-:W-:-:S07]  /*0740*/  MOV R2, R0 ;  /* 0x0000000000027202 */ /* 0x000fce0000000f00 */
.L_x_7:
[----:B------:R-:W-:Y:S05]  /*0750*/  BSYNC.RECONVERGENT B1 ;  /* 0x0000000000017941 */ /* 0x000fea0003800200 */
.L_x_6:
[C---:B------:R-:W-:Y:S02]  /*0760*/  IMAD.IADD R16, R11.reuse, 0x1, R16 ;  /* 0x000000010b107824 */ /* 0x040fe400078e0210 */
[-C--:B------:R-:W-:Y:S01]  /*0770*/  FFMA R23, R22, R2.reuse, R23 ;  /* 0x0000000216177223 */ /* 0x080fe20000000017 */
[-C--:B------:R-:W-:Y:S01]  /*0780*/  FFMA R21, R24, R2.reuse, R21 ;  /* 0x0000000218157223 */ /* 0x080fe20000000015 */
[----:B------:R-:W-:Y:S01]  /*0790*/  FFMA R19, R20, R2, R19 ;  /* 0x0000000214137223 */ /* 0x000fe20000000013 */
[C---:B------:R-:W-:Y:S01]  /*07a0*/  IMAD.IADD R13, R11.reuse, 0x1, R13 ;  /* 0x000000010b0d7824 */ /* 0x040fe200078e020d */
[----:B------:R-:W-:Y:S01]  /*07b0*/  ISETP.GE.AND P0, PT, R16, UR7, PT ;  /* 0x0000000710007c0c */ /* 0x000fe2000bf06270 */
[----:B------:R-:W-:-:S12]  /*07c0*/  IMAD R14, R11, 0x3, R14 ;  /* 0x000000030b0e7824 */ /* 0x000fd800078e020e */
[----:B------:R-:W-:Y:S05]  /*07d0*/  @!P0 BRA `(.L_x_8) ;  /* 0xfffffffc00388947 */ /* 0x000fea000383ffff */
.L_x_2:
[----:B------:R-:W-:Y:S05]  /*07e0*/  BSYNC.RECONVERGENT B0 ;  /* 0x0000000000007941 */ /* 0x000fea0003800200 */
.L_x_1:
[----:B------:R0:W-:Y:S01]  /*07f0*/  STS [R8], R23 ;  /* 0x0000001708007388 */ /* 0x0001e20000000800 */
[----:B------:R-:W-:-:S03]  /*0800*/  ISETP.GE.U32.AND P0, PT, R11, 0x2, PT ;  /* 0x000000020b00780c */ /* 0x000fc60003f06070 */
[----:B------:R0:W-:Y:S04]  /*0810*/  STS [R8+0x4], R21 ;  /* 0x0000041508007388 */ /* 0x0001e80000000800 */
[----:B------:R0:W-:Y:S06]  /*0820*/  STS [R8+0x8], R19 ;  /* 0x0000081308007388 */ /* 0x0001ec0000000800 */
[----:B------:R-:W-:Y:S05]  /*0830*/  @!P0 BRA `(.L_x_9) ;  /* 0x0000000000608947 */ /* 0x000fea0003800000 */
[----:B------:R-:W-:-:S07]  /*0840*/  HFMA2 R5, -RZ, RZ, 0, 5.9604644775390625e-08 ;  /* 0x00000001ff057431 */ /* 0x000fce00000001ff */
.L_x_12:
[----:B------:R-:W-:Y:S01]  /*0850*/  IMAD.IADD R0, R12, 0x1, R5 ;  /* 0x000000010c007824 */ /* 0x000fe200078e0205 */
[----:B------:R-:W-:Y:S01]  /*0860*/  BAR.SYNC.DEFER_BLOCKING 0x0 ;  /* 0x0000000000007b1d */ /* 0x000fe20000010000 */
[----:B------:R-:W-:-:S04]  /*0870*/  LOP3.LUT P0, RZ, R5, R12, RZ, 0xc0, !PT ;  /* 0x0000000c05ff7212 */ /* 0x000fc8000780c0ff */
[----:B------:R-:W-:Y:S01]  /*0880*/  ISETP.GE.U32.OR P0, PT, R0, R11, P0 ;  /* 0x0000000b0000720c */ /* 0x000fe20000706470 */
[----:B------:R-:W-:-:S12]  /*0890*/  BSSY.RECONVERGENT B0, `(.L_x_10) ;  /* 0x000000f000007945 */ /* 0x000fd80003800200 */
[----:B-1----:R-:W-:Y:S05]  /*08a0*/  @P0 BRA `(.L_x_11) ;  /* 0x0000000000340947 */ /* 0x002fea0003800000 */
[----:B------:R-:W-:Y:S01]  /*08b0*/  IMAD R0, R5, 0xc, R8 ;  /* 0x0000000c05007824 */ /* 0x000fe200078e0208 */
[----:B------:R-:W-:Y:S04]  /*08c0*/  LDS R7, [R8] ;  /* 0x0000000008077984 */ /* 0x000fe80000000800 */
[----:B------:R-:W1:Y:S04]  /*08d0*/  LDS R2, [R0] ;  /* 0x0000000000027984 */ /* 0x000e680000000800 */
[----:B------:R-:W-:Y:S04]  /*08e0*/  LDS R13, [R8+0x4] ;  /* 0x00000400080d7984 */ /* 0x000fe80000000800 */
[----:B------:R-:W-:Y:S01]  /*08f0*/  LDS R15, [R8+0x8] ;  /* 0x00000800080f7984 */ /* 0x000fe20000000800 */
[----:B-1----:R-:W-:-:S05]  /*0900*/  FADD R7, R2, R7 ;  /* 0x0000000702077221 */ /* 0x002fca0000000000 */
[----:B------:R-:W-:Y:S04]  /*0910*/  STS [R8], R7 ;  /* 0x0000000708007388 */ /* 0x000fe80000000800 */
[----:B------:R-:W1:Y:S02]  /*0920*/  LDS R2, [R0+0x4] ;  /* 0x0000040000027984 */ /* 0x000e640000000800 */
[----:B-1----:R-:W-:-:S05]  /*0930*/  FADD R13, R2, R13 ;  /* 0x0000000d020d7221 */ /* 0x002fca0000000000 */
[----:B------:R-:W-:Y:S04]  /*0940*/  STS [R8+0x4], R13 ;  /* 0x0000040d08007388 */ /* 0x000fe80000000800 */
[----:B------:R-:W1:Y:S02]  /*0950*/  LDS R2, [R0+0x8] ;  /* 0x0000080000027984 */ /* 0x000e640000000800 */
[----:B-1----:R-:W-:-:S05]  /*0960*/  FADD R15, R2, R15 ;  /* 0x0000000f020f7221 */ /* 0x002fca0000000000 */
[----:B------:R1:W-:Y:S02]  /*0970*/  STS [R8+0x8], R15 ;  /* 0x0000080f08007388 */ /* 0x0003e40000000800 */
.L_x_11:
[----:B------:R-:W-:Y:S05]  /*0980*/  BSYNC.RECONVERGENT B0 ;  /* 0x0000000000007941 */ /* 0x000fea0003800200 */
.L_x_10:
[----:B------:R-:W-:-:S05]  /*0990*/  IMAD.SHL.U32 R5, R5, 0x2, RZ ;  /* 0x0000000205057824 */ /* 0x000fca00078e00ff */
[----:B------:R-:W-:-:S13]  /*09a0*/  ISETP.GE.U32.AND P0, PT, R5, R11, PT ;  /* 0x0000000b0500720c */ /* 0x000fda0003f06070 */
[----:B------:R-:W-:Y:S05]  /*09b0*/  @!P0 BRA `(.L_x_12) ;  /* 0xfffffffc00a48947 */ /* 0x000fea000383ffff */
.L_x_9:
[----:B------:R-:W-:Y:S01]  /*09c0*/  ISETP.NE.AND P0, PT, R12, RZ, PT ;  /* 0x000000ff0c00720c */ /* 0x000fe20003f05270 */
[----:B------:R-:W-:-:S12]  /*09d0*/  BSSY.RECONVERGENT B0, `(.L_x_13) ;  /* 0x000000d000007945 */ /* 0x000fd80003800200 */
[----:B------:R-:W-:Y:S05]  /*09e0*/  @P0 BRA `(.L_x_14) ;  /* 0x00000000002c0947 */ /* 0x000fea0003800000 */
[----:B------:R-:W2:Y:S01]  /*09f0*/  S2UR UR8, SR_CgaCtaId ;  /* 0x00000000000879c3 */ /* 0x000ea20000008800 */
[----:B------:R-:W-:Y:S01]  /*0a00*/  UMOV UR7, 0x400 ;  /* 0x0000040000077882 */ /* 0x000fe20000000000 */
[----:B------:R-:W-:-:S05]  /*0a10*/  IADD3 R0, PT, PT, R3, UR6, RZ ;  /* 0x0000000603007c10 */ /* 0x000fca000fffe0ff */
[----:B------:R-:W-:Y:S01]  /*0a20*/  IMAD R13, R0, 0x3, RZ ;  /* 0x00000003000d7824 */ /* 0x000fe200078e02ff */
[----:B-1----:R-:W1:Y:S01]  /*0a30*/  LDC.64 R14, c[0x0][0x3a8] ;  /* 0x0000ea00ff0e7b82 */ /* 0x002e620000000a00 */
[----:B--2---:R-:W-:Y:S02]  /*0a40*/  ULEA UR7, UR8, UR7, 0x18 ;  /* 0x0000000708077291 */ /* 0x004fe4000f8ec0ff */
[----:B-1----:R-:W-:-:S07]  /*0a50*/  IMAD.WIDE R14, R13, 0x4, R14 ;  /* 0x000000040d0e7825 */ /* 0x002fce00078e020e */
[----:B------:R-:W1:Y:S04]  /*0a60*/  LDS.128 R4, [UR7] ;  /* 0x00000007ff047984 */ /* 0x000e680008000c00 */
[----:B-1----:R2:W-:Y:S04]  /*0a70*/  STG.E desc[UR10][R14.64], R4 ;  /* 0x000000040e007986 */ /* 0x0025e8000c10190a */
[----:B------:R2:W-:Y:S04]  /*0a80*/  STG.E desc[UR10][R14.64+0x4], R5 ;  /* 0x000004050e007986 */ /* 0x0005e8000c10190a */
[----:B------:R2:W-:Y:S02]  /*0a90*/  STG.E desc[UR10][R14.64+0x8], R6 ;  /* 0x000008060e007986 */ /* 0x0005e4000c10190a */
.L_x_14:
[----:B------:R-:W-:Y:S05]  /*0aa0*/  BSYNC.RECONVERGENT B0 ;  /* 0x0000000000007941 */ /* 0x000fea0003800200 */
.L_x_13:
[----:B------:R-:W-:Y:S01]  /*0ab0*/  VIADD R3, R3, 0x1 ;  /* 0x0000000103037836 */ /* 0x000fe20000000000 */
[----:B------:R-:W-:Y:S04]  /*0ac0*/  BAR.SYNC.DEFER_BLOCKING 0x0 ;  /* 0x0000000000007b1d */ /* 0x000fe80000010000 */
[----:B------:R-:W-:-:S13]  /*0ad0*/  ISETP.NE.AND P0, PT, R3, R10, PT ;  /* 0x0000000a0300720c */ /* 0x000fda0003f05270 */
[----:B------:R-:W-:Y:S05]  /*0ae0*/  @P0 BRA `(.L_x_15) ;  /* 0xfffffff800180947 */ /* 0x000fea000383ffff */
.L_x_0:
[----:B------:R-:W3:Y:S01]  /*0af0*/  LDCU UR5, c[0x0][0x370] ;  /* 0x00006e00ff0577ac */ /* 0x000ee20008000800 */
[----:B------:R-:W4:Y:S01]  /*0b00*/  LDCU UR6, c[0x0][0x380] ;  /* 0x00007000ff0677ac */ /* 0x000f220008000800 */
[----:B---3--:R-:W-:-:S04]  /*0b10*/  UIADD3 UR4, UPT, UPT, UR5, UR4, URZ ;  /* 0x0000000405047290 */ /* 0x008fc8000fffe0ff */
[----:B----4-:R-:W-:-:S09]  /*0b20*/  UISETP.GE.AND UP0, UPT, UR4, UR6, UPT ;  /* 0x000000060400728c */ /* 0x010fd2000bf06270 */
[----:B------:R-:W-:Y:S05]  /*0b30*/  BRA.U !UP0, `(.L_x_16) ;  /* 0xfffffff508e87547 */ /* 0x000fea000b83ffff */
[----:B------:R-:W-:Y:S05]  /*0b40*/  EXIT ;  /* 0x000000000000794d */ /* 0x000fea0003800000 */
        .weak           $__internal_0_$__cuda_sm20_sqrt_rn_f32_slowpath
        .type           $__internal_0_$__cuda_sm20_sqrt_rn_f32_slowpath,@function
        .size           $__internal_0_$__cuda_sm20_sqrt_rn_f32_slowpath,($__internal_1_$__cuda_sm3x_div_rn_noftz_f32_slowpath - $__internal_0_$__cuda_sm20_sqrt_rn_f32_slowpath)
$__internal_0_$__cuda_sm20_sqrt_rn_f32_slowpath:
[----:B------:R-:W-:-:S13]  /*0b50*/  LOP3.LUT P0, RZ, R26, 0x7fffffff, RZ, 0xc0, !PT ;  /* 0x7fffffff1aff7812 */ /* 0x000fda000780c0ff */
[----:B------:R-:W-:Y:S01]  /*0b60*/  @!P0 IMAD.MOV.U32 R5, RZ, RZ, R26 ;  /* 0x000000ffff058224 */ /* 0x000fe200078e001a */
[----:B------:R-:W-:Y:S06]  /*0b70*/  @!P0 BRA `(.L_x_17) ;  /* 0x0000000000448947 */ /* 0x000fec0003800000 */
[----:B------:R-:W-:Y:S02]  /*0b80*/  FSETP.GEU.FTZ.AND P0, PT, R26, RZ, PT ;  /* 0x000000ff1a00720b */ /* 0x000fe40003f1e000 */
[----:B------:R-:W-:-:S11]  /*0b90*/  MOV R2, R26 ;  /* 0x0000001a00027202 */ /* 0x000fd60000000f00 */
[----:B------:R-:W-:Y:S01]  /*0ba0*/  @!P0 IMAD.MOV.U32 R5, RZ, RZ, 0x7fffffff ;  /* 0x7fffffffff058424 */ /* 0x000fe200078e00ff */
[----:B------:R-:W-:Y:S06]  /*0bb0*/  @!P0 BRA `(.L_x_17) ;  /* 0x0000000000348947 */ /* 0x000fec0003800000 */
[----:B------:R-:W-:-:S13]  /*0bc0*/  FSETP.GTU.FTZ.AND P0, PT, |R2|, +INF , PT ;  /* 0x7f8000000200780b */ /* 0x000fda0003f1c200 */
[----:B------:R-:W-:Y:S01]  /*0bd0*/  @P0 FADD.FTZ R5, R2, 1 ;  /* 0x3f80000002050421 */ /* 0x000fe20000010000 */
[----:B------:R-:W-:Y:S06]  /*0be0*/  @P0 BRA `(.L_x_17) ;  /* 0x0000000000280947 */ /* 0x000fec0003800000 */
[----:B------:R-:W-:-:S13]  /*0bf0*/  FSETP.NEU.FTZ.AND P0, PT, |R2|, +INF , PT ;  /* 0x7f8000000200780b */ /* 0x000fda0003f1d200 */
[----:B------:R-:W-:-:S04]  /*0c00*/  @P0 FFMA R6, R2, 1.84467440737095516160e+19, RZ ;  /* 0x5f80000002060823 */ /* 0x000fc800000000ff */
[----:B------:R-:W0:Y:S02]  /*0c10*/  @P0 MUFU.RSQ R5, R6 ;  /* 0x0000000600050308 */ /* 0x000e240000001400 */
[----:B0-----:R-:W-:Y:S01]  /*0c20*/  @P0 FMUL.FTZ R7, R6, R5 ;  /* 0x0000000506070220 */ /* 0x001fe20000410000 */
[----:B------:R-:W-:Y:S01]  /*0c30*/  @P0 FMUL.FTZ R27, R5, 0.5 ;  /* 0x3f000000051b0820 */ /* 0x000fe20000410000 */
[----:B------:R-:W-:Y:S02]  /*0c40*/  @!P0 MOV R5, R2 ;  /* 0x0000000200058202 */ /* 0x000fe40000000f00 */
[----:B------:R-:W-:-:S04]  /*0c50*/  @P0 FADD.FTZ R25, -R7, -RZ ;  /* 0x800000ff07190221 */ /* 0x000fc80000010100 */
[----:B------:R-:W-:-:S04]  /*0c60*/  @P0 FFMA R26, R7, R25, R6 ;  /* 0x00000019071a0223 */ /* 0x000fc80000000006 */
[----:B------:R-:W-:-:S04]  /*0c70*/  @P0 FFMA R26, R26, R27, R7 ;  /* 0x0000001b1a1a0223 */ /* 0x000fc80000000007 */
[----:B------:R-:W-:-:S07]  /*0c80*/  @P0 FMUL.FTZ R5, R26, 2.3283064365386962891e-10 ;  /* 0x2f8000001a050820 */ /* 0x000fce0000410000 */
.L_x_17:
[----:B------:R-:W-:Y:S02]  /*0c90*/  IMAD.MOV.U32 R2, RZ, RZ, R5 ;  /* 0x000000ffff027224 */ /* 0x000fe400078e0005 */
[----:B------:R-:W-:-:S04]  /*0ca0*/  HFMA2 R5, -RZ, RZ, 0, 0 ;  /* 0x00000000ff057431 */ /* 0x000fc800000001ff */
[----:B------:R-:W-:Y:S05]  /*0cb0*/  RET.REL.NODEC R4 `(_Z13matchcostgradiiiPKfS0_S0_Pf) ;  /* 0xfffffff004d07950 */ /* 0x000fea0003c3ffff */
        .weak           $__internal_1_$__cuda_sm3x_div_rn_noftz_f32_slowpath
        .type           $__internal_1_$__cuda_sm3x_div_rn_noftz_f32_slowpath,@function
        .size           $__internal_1_$__cuda_sm3x_div_rn_noftz_f32_slowpath,(.L_x_152 - $__internal_1_$__cuda_sm3x_div_rn_noftz_f32_slowpath)
$__internal_1_$__cuda_sm3x_div_rn_noftz_f32_slowpath:
[----:B------:R-:W-:Y:S01]  /*0cc0*/  SHF.R.U32.HI R2, RZ, 0x17, R5 ;  /* 0x00000017ff027819 */ /* 0x000fe20000011605 */
[----:B------:R-:W-:Y:S01]  /*0cd0*/  BSSY.RECONVERGENT B2, `(.L_x_18) ;  /* 0x0000064000027945 */ /* 0x000fe20003800200 */
[--C-:B------:R-:W-:Y:S01]  /*0ce0*/  SHF.R.U32.HI R25, RZ, 0x17, R0.reuse ;  /* 0x00000017ff197819 */ /* 0x100fe20000011600 */
[----:B------:R-:W-:Y:S01]  /*0cf0*/  IMAD.MOV.U32 R7, RZ, RZ, R0 ;  /* 0x000000ffff077224 */ /* 0x000fe200078e0000 */
[----:B------:R-:W-:Y:S02]  /*0d00*/  LOP3.LUT R2, R2, 0xff, RZ, 0xc0, !PT ;  /* 0x000000ff02027812 */ /* 0x000fe400078ec0ff */
[----:B------:R-:W-:Y:S02]  /*0d10*/  LOP3.LUT R25, R25, 0xff, RZ, 0xc0, !PT ;  /* 0x000000ff19197812 */ /* 0x000fe400078ec0ff */
[----:B------:R-:W-:Y:S01]  /*0d20*/  MOV R28, R5 ;  /* 0x00000005001c7202 */ /* 0x000fe20000000f00 */
[----:B------:R-:W-:Y:S01]  /*0d30*/  VIADD R27, R2, 0xffffffff ;  /* 0xffffffff021b7836 */ /* 0x000fe20000000000 */
[----:B------:R-:W-:-:S04]  /*0d40*/  IADD3 R26, PT, PT, R25, -0x1, RZ ;  /* 0xffffffff191a7810 */ /* 0x000fc80007ffe0ff */
[----:B------:R-:W-:-:S04]  /*0d50*/  ISETP.GT.U32.AND P0, PT, R27, 0xfd, PT ;  /* 0x000000fd1b00780c */ /* 0x000fc80003f04070 */
[----:B------:R-:W-:-:S13]  /*0d60*/  ISETP.GT.U32.OR P0, PT, R26, 0xfd, P0 ;  /* 0x000000fd1a00780c */ /* 0x000fda0000704470 */
[----:B------:R-:W-:Y:S01]  /*0d70*/  @!P0 IMAD.MOV.U32 R6, RZ, RZ, RZ ;  /* 0x000000ffff068224 */ /* 0x000fe200078e00ff */
[----:B------:R-:W-:Y:S06]  /*0d80*/  @!P0 BRA `(.L_x_19) ;  /* 0x00000000005c8947 */ /* 0x000fec0003800000 */
[----:B------:R-:W-:Y:S02]  /*0d90*/  FSETP.GTU.FTZ.AND P0, PT, |R0|, +INF , PT ;  /* 0x7f8000000000780b */ /* 0x000fe40003f1c200 */
[----:B------:R-:W-:-:S04]  /*0da0*/  FSETP.GTU.FTZ.AND P1, PT, |R5|, +INF , PT ;  /* 0x7f8000000500780b */ /* 0x000fc80003f3c200 */
[----:B------:R-:W-:-:S13]  /*0db0*/  PLOP3.LUT P0, PT, P0, P1, PT, 0xf8, 0x8f ;  /* 0x00000000008f781c */ /* 0x000fda0000703f70 */
[----:B------:R-:W-:Y:S05]  /*0dc0*/  @P0 BRA `(.L_x_20) ;  /* 0x00000004004c0947 */ /* 0x000fea0003800000 */
[----:B------:R-:W-:-:S13]  /*0dd0*/  LOP3.LUT P0, RZ, R28, 0x7fffffff, R7, 0xc8, !PT ;  /* 0x7fffffff1cff7812 */ /* 0x000fda000780c807 */
[----:B------:R-:W-:Y:S05]  /*0de0*/  @!P0 BRA `(.L_x_21) ;  /* 0x00000004003c8947 */ /* 0x000fea0003800000 */
[C---:B------:R-:W-:Y:S02]  /*0df0*/  FSETP.NEU.FTZ.AND P1, PT, |R0|.reuse, +INF , PT ;  /* 0x7f8000000000780b */ /* 0x040fe40003f3d200 */
[----:B------:R-:W-:Y:S02]  /*0e00*/  FSETP.NEU.FTZ.AND P2, PT, |R5|, +INF , PT ;  /* 0x7f8000000500780b */ /* 0x000fe40003f5d200 */
[----:B------:R-:W-:-:S11]  /*0e10*/  FSETP.NEU.FTZ.AND P0, PT, |R0|, +INF , PT ;  /* 0x7f8000000000780b */ /* 0x000fd60003f1d200 */
[----:B------:R-:W-:Y:S05]  /*0e20*/  @!P2 BRA !P1, `(.L_x_21) ;  /* 0x00000004002ca947 */ /* 0x000fea0004800000 */
[----:B------:R-:W-:-:S04]  /*0e30*/  LOP3.LUT P1, RZ, R7, 0x7fffffff, RZ, 0xc0, !PT ;  /* 0x7fffffff07ff7812 */ /* 0x000fc8000782c0ff */
[----:B------:R-:W-:-:S13]  /*0e40*/  PLOP3.LUT P1, PT, P2, P1, PT, 0x2f, 0xf2 ;  /* 0x0000000000f2781c */ /* 0x000fda0001722577 */
[----:B------:R-:W-:Y:S05]  /*0e50*/  @P1 BRA `(.L_x_22) ;  /* 0x0000000400181947 */ /* 0x000fea0003800000 */
[----:B------:R-:W-:-:S04]  /*0e60*/  LOP3.LUT P1, RZ, R28, 0x7fffffff, RZ, 0xc0, !PT ;  /* 0x7fffffff1cff7812 */ /* 0x000fc8000782c0ff */
[----:B------:R-:W-:-:S13]  /*0e70*/  PLOP3.LUT P0, PT, P0, P1, PT, 0x2f, 0xf2 ;  /* 0x0000000000f2781c */ /* 0x000fda0000702577 */
[----:B------:R-:W-:Y:S05]  /*0e80*/  @P0 BRA `(.L_x_23) ;  /* 0x0000000400000947 */ /* 0x000fea0003800000 */
[----:B------:R-:W-:Y:S02]  /*0e90*/  ISETP.GE.AND P0, PT, R26, RZ, PT ;  /* 0x000000ff1a00720c */ /* 0x000fe40003f06270 */
[----:B------:R-:W-:-:S11]  /*0ea0*/  ISETP.GE.AND P1, PT, R27, RZ, PT ;  /* 0x000000ff1b00720c */ /* 0x000fd60003f26270 */
[----:B------:R-:W-:Y:S01]  /*0eb0*/  @P0 MOV R6, RZ ;  /* 0x000000ff00060202 */ /* 0x000fe20000000f00 */
[----:B------:R-:W-:Y:S02]  /*0ec0*/  @!P0 IMAD.MOV.U32 R6, RZ, RZ, -0x40 ;  /* 0xffffffc0ff068424 */ /* 0x000fe400078e00ff */
[----:B------:R-:W-:Y:S01]  /*0ed0*/  @!P0 FFMA R7, R0, 1.84467440737095516160e+19, RZ ;  /* 0x5f80000000078823 */ /* 0x000fe200000000ff */
[----:B------:R-:W-:Y:S02]  /*0ee0*/  @!P1 FFMA R28, R5, 1.84467440737095516160e+19, RZ ;  /* 0x5f800000051c9823 */ /* 0x000fe400000000ff */
[----:B------:R-:W-:-:S07]  /*0ef0*/  @!P1 IADD3 R6, PT, PT, R6, 0x40, RZ ;  /* 0x0000004006069810 */ /* 0x000fce0007ffe0ff */
.L_x_19:
[----:B------:R-:W-:Y:S01]  /*0f00*/  LEA R5, R2, 0xc0800000, 0x17 ;  /* 0xc080000002057811 */ /* 0x000fe200078eb8ff */
[----:B------:R-:W-:Y:S01]  /*0f10*/  BSSY.RECONVERGENT B3, `(.L_x_24) ;  /* 0x0000036000037945 */ /* 0x000fe20003800200 */
[----:B------:R-:W-:-:S03]  /*0f20*/  IADD3 R25, PT, PT, R25, -0x7f, RZ ;  /* 0xffffff8119197810 */ /* 0x000fc60007ffe0ff */
[----:B------:R-:W-:-:S04]  /*0f30*/  IMAD.IADD R28, R28, 0x1, -R5 ;  /* 0x000000011c1c7824 */ /* 0x000fc800078e0a05 */
[----:B------:R-:W0:Y:S01]  /*0f40*/  MUFU.RCP R0, R28 ;  /* 0x0000001c00007308 */ /* 0x000e220000001000 */
[----:B------:R-:W-:-:S04]  /*0f50*/  FADD.FTZ R27, -R28, -RZ ;  /* 0x800000ff1c1b7221 */ /* 0x000fc80000010100 */
[----:B0-----:R-:W-:-:S04]  /*0f60*/  FFMA R5, R0, R27, 1 ;  /* 0x3f80000000057423 */ /* 0x001fc8000000001b */
[----:B------:R-:W-:Y:S01]  /*0f70*/  FFMA R5, R0, R5, R0 ;  /* 0x0000000500057223 */ /* 0x000fe20000000000 */
[C---:B------:R-:W-:Y:S01]  /*0f80*/  IMAD R0, R25.reuse, -0x800000, R7 ;  /* 0xff80000019007824 */ /* 0x040fe200078e0207 */
[----:B------:R-:W-:-:S03]  /*0f90*/  IADD3 R25, PT, PT, R25, 0x7f, -R2 ;  /* 0x0000007f19197810 */ /* 0x000fc60007ffe802 */
[----:B------:R-:W-:Y:S02]  /*0fa0*/  FFMA R26, R0, R5, RZ ;  /* 0x00000005001a7223 */ /* 0x000fe400000000ff */
[----:B------:R-:W-:Y:S02]  /*0fb0*/  IMAD.IADD R25, R25, 0x1, R6 ;  /* 0x0000000119197824 */ /* 0x000fe400078e0206 */
[----:B------:R-:W-:-:S04]  /*0fc0*/  FFMA R7, R27, R26, R0 ;  /* 0x0000001a1b077223 */ /* 0x000fc80000000000 */
[----:B------:R-:W-:-:S04]  /*0fd0*/  FFMA R26, R5, R7, R26 ;  /* 0x00000007051a7223 */ /* 0x000fc8000000001a */
[----:B------:R-:W-:-:S04]  /*0fe0*/  FFMA R27, R27, R26, R0 ;  /* 0x0000001a1b1b7223 */ /* 0x000fc80000000000 */
[----:B------:R-:W-:-:S05]  /*0ff0*/  FFMA R0, R5, R27, R26 ;  /* 0x0000001b05007223 */ /* 0x000fca000000001a */
[----:B------:R-:W-:-:S04]  /*1000*/  SHF.R.U32.HI R2, RZ, 0x17, R0 ;  /* 0x00000017ff027819 */ /* 0x000fc80000011600 */
[----:B------:R-:W-:-:S04]  /*1010*/  LOP3.LUT R2, R2, 0xff, RZ, 0xc0, !PT ;  /* 0x000000ff02027812 */ /* 0x000fc800078ec0ff */
[----:B------:R-:W-:-:S05]  /*1020*/  IADD3 R2, PT, PT, R2, R25, RZ ;  /* 0x0000001902027210 */ /* 0x000fca0007ffe0ff */
[----:B------:R-:W-:-:S05]  /*1030*/  VIADD R6, R2, 0xffffffff ;  /* 0xffffffff02067836 */ /* 0x000fca0000000000 */
[----:B------:R-:W-:-:S13]  /*1040*/  ISETP.GE.U32.AND P0, PT, R6, 0xfe, PT ;  /* 0x000000fe0600780c */ /* 0x000fda0003f06070 */
[----:B------:R-:W-:Y:S05]  /*1050*/  @!P0 BRA `(.L_x_25) ;  /* 0x0000000000808947 */ /* 0x000fea0003800000 */
[----:B------:R-:W-:-:S13]  /*1060*/  ISETP.GT.AND P0, PT, R2, 0xfe, PT ;  /* 0x000000fe0200780c */ /* 0x000fda0003f04270 */
[----:B------:R-:W-:Y:S05]  /*1070*/  @P0 BRA `(.L_x_26) ;  /* 0x00000000006c0947 */ /* 0x000fea0003800000 */
[----:B------:R-:W-:-:S13]  /*1080*/  ISETP.GE.AND P0, PT, R2, 0x1, PT ;  /* 0x000000010200780c */ /* 0x000fda0003f06270 */
[----:B------:R-:W-:Y:S05]  /*1090*/  @P0 BRA `(.L_x_27) ;  /* 0x0000000000740947 */ /* 0x000fea0003800000 */
[----:B------:R-:W-:Y:S02]  /*10a0*/  ISETP.GE.AND P0, PT, R2, -0x18, PT ;  /* 0xffffffe80200780c */ /* 0x000fe40003f06270 */
[----:B------:R-:W-:-:S11]  /*10b0*/  LOP3.LUT R0, R0, 0x80000000, RZ, 0xc0, !PT ;  /* 0x8000000000007812 */ /* 0x000fd600078ec0ff */
[----:B------:R-:W-:Y:S05]  /*10c0*/  @!P0 BRA `(.L_x_27) ;  /* 0x0000000000688947 */ /* 0x000fea0003800000 */
[CCC-:B------:R-:W-:Y:S01]  /*10d0*/  FFMA.RZ R6, R5.reuse, R27.reuse, R26.reuse ;  /* 0x0000001b05067223 */ /* 0x1c0fe2000000c01a */
[C---:B------:R-:W-:Y:S02]  /*10e0*/  ISETP.NE.AND P2, PT, R2.reuse, RZ, PT ;  /* 0x000000ff0200720c */ /* 0x040fe40003f45270 */
[----:B------:R-:W-:Y:S02]  /*10f0*/  ISETP.NE.AND P1, PT, R2, RZ, PT ;  /* 0x000000ff0200720c */ /* 0x000fe40003f25270 */
[----:B------:R-:W-:Y:S01]  /*1100*/  LOP3.LUT R7, R6, 0x7fffff, RZ, 0xc0, !PT ;  /* 0x007fffff06077812 */ /* 0x000fe200078ec0ff */
[CCC-:B------:R-:W-:Y:S01]  /*1110*/  FFMA.RP R6, R5.reuse, R27.reuse, R26.reuse ;  /* 0x0000001b05067223 */ /* 0x1c0fe2000000801a */
[----:B------:R-:W-:Y:S01]  /*1120*/  FFMA.RM R5, R5, R27, R26 ;  /* 0x0000001b05057223 */ /* 0x000fe2000000401a */
[----:B------:R-:W-:Y:S01]  /*1130*/  IADD3 R26, PT, PT, R2, 0x20, RZ ;  /* 0x00000020021a7810 */ /* 0x000fe20007ffe0ff */
[----:B------:R-:W-:Y:S01]  /*1140*/  IMAD.MOV R2, RZ, RZ, -R2 ;  /* 0x000000ffff027224 */ /* 0x000fe200078e0a02 */
[----:B------:R-:W-:-:S02]  /*1150*/  LOP3.LUT R7, R7, 0x800000, RZ, 0xfc, !PT ;  /* 0x0080000007077812 */ /* 0x000fc400078efcff */
[----:B------:R-:W-:Y:S02]  /*1160*/  FSETP.NEU.FTZ.AND P0, PT, R6, R5, PT ;  /* 0x000000050600720b */ /* 0x000fe40003f1d000 */
[----:B------:R-:W-:Y:S02]  /*1170*/  SHF.L.U32 R26, R7, R26, RZ ;  /* 0x0000001a071a7219 */ /* 0x000fe400000006ff */
[----:B------:R-:W-:Y:S02]  /*1180*/  SEL R2, R2, RZ, P2 ;  /* 0x000000ff02027207 */ /* 0x000fe40001000000 */
[----:B------:R-:W-:Y:S02]  /*1190*/  ISETP.NE.AND P1, PT, R26, RZ, P1 ;  /* 0x000000ff1a00720c */ /* 0x000fe40000f25270 */
[----:B------:R-:W-:Y:S02]  /*11a0*/  SHF.R.U32.HI R2, RZ, R2, R7 ;  /* 0x00000002ff027219 */ /* 0x000fe40000011607 */
[----:B------:R-:W-:-:S02]  /*11b0*/  PLOP3.LUT P0, PT, P0, P1, PT, 0xf8, 0x8f ;  /* 0x00000000008f781c */ /* 0x000fc40000703f70 */
[----:B------:R-:W-:Y:S02]  /*11c0*/  SHF.R.U32.HI R6, RZ, 0x1, R2 ;  /* 0x00000001ff067819 */ /* 0x000fe40000011602 */
[----:B------:R-:W-:-:S04]  /*11d0*/  SEL R5, RZ, 0x1, !P0 ;  /* 0x00000001ff057807 */ /* 0x000fc80004000000 */
[----:B------:R-:W-:-:S04]  /*11e0*/  LOP3.LUT R5, R5, 0x1, R6, 0xf8, !PT ;  /* 0x0000000105057812 */ /* 0x000fc800078ef806 */
[----:B------:R-:W-:-:S04]  /*11f0*/  LOP3.LUT R5, R5, R2, RZ, 0xc0, !PT ;  /* 0x0000000205057212 */ /* 0x000fc800078ec0ff */
[----:B------:R-:W-:-:S04]  /*1200*/  IADD3 R5, PT, PT, R6, R5, RZ ;  /* 0x0000000506057210 */ /* 0x000fc80007ffe0ff */
[----:B------:R-:W-:Y:S01]  /*1210*/  LOP3.LUT R0, R5, R0, RZ, 0xfc, !PT ;  /* 0x0000000005007212 */ /* 0x000fe200078efcff */
[----:B------:R-:W-:Y:S06]  /*1220*/  BRA `(.L_x_27) ;  /* 0x0000000000107947 */ /* 0x000fec0003800000 */
.L_x_26:
[----:B------:R-:W-:-:S04]  /*1230*/  LOP3.LUT R0, R0, 0x80000000, RZ, 0xc0, !PT ;  /* 0x8000000000007812 */ /* 0x000fc800078ec0ff */
[----:B------:R-:W-:Y:S01]  /*1240*/  LOP3.LUT R0, R0, 0x7f800000, RZ, 0xfc, !PT ;  /* 0x7f80000000007812 */ /* 0x000fe200078efcff */
[----:B------:R-:W-:Y:S06]  /*1250*/  BRA `(.L_x_27) ;  /* 0x0000000000047947 */ /* 0x000fec0003800000 */
.L_x_25:
[----:B------:R-:W-:-:S07]  /*1260*/  IMAD R0, R25, 0x800000, R0 ;  /* 0x0080000019007824 */ /* 0x000fce00078e0200 */
.L_x_27:
[----:B------:R-:W-:Y:S05]  /*1270*/  BSYNC.RECONVERGENT B3 ;  /* 0x0000000000037941 */ /* 0x000fea0003800200 */
.L_x_24:
[----:B------:R-:W-:Y:S05]  /*1280*/  BRA `(.L_x_28) ;  /* 0x0000000000207947 */ /* 0x000fea0003800000 */
.L_x_23:
[----:B------:R-:W-:-:S04]  /*1290*/  LOP3.LUT R0, R28, 0x80000000, R7, 0x48, !PT ;  /* 0x800000001c007812 */ /* 0x000fc800078e4807 */
[----:B------:R-:W-:Y:S01]  /*12a0*/  LOP3.LUT R0, R0, 0x7f800000, RZ, 0xfc, !PT ;  /* 0x7f80000000007812 */ /* 0x000fe200078efcff */
[----:B------:R-:W-:Y:S06]  /*12b0*/  BRA `(.L_x_28) ;  /* 0x0000000000147947 */ /* 0x000fec0003800000 */
.L_x_22:
[----:B------:R-:W-:Y:S01]  /*12c0*/  LOP3.LUT R0, R28, 0x80000000, R7, 0x48, !PT ;  /* 0x800000001c007812 */ /* 0x000fe200078e4807 */
[----:B------:R-:W-:Y:S06]  /*12d0*/  BRA `(.L_x_28) ;  /* 0x00000000000c7947 */ /* 0x000fec0003800000 */
.L_x_21:
[----:B------:R-:W0:Y:S01]  /*12e0*/  MUFU.RSQ R0, -QNAN ;  /* 0xffc0000000007908 */ /* 0x000e220000001400 */
[----:B------:R-:W-:Y:S05]  /*12f0*/  BRA `(.L_x_28) ;  /* 0x0000000000047947 */ /* 0x000fea0003800000 */
.L_x_20:
[----:B------:R-:W-:-:S07]  /*1300*/  FADD.FTZ R0, R0, R5 ;  /* 0x0000000500007221 */ /* 0x000fce0000010000 */
.L_x_28:
[----:B------:R-:W-:Y:S05]  /*1310*/  BSYNC.RECONVERGENT B2 ;  /* 0x0000000000027941 */ /* 0x000fea0003800200 */
.L_x_18:
[----:B------:R-:W-:-:S04]  /*1320*/  HFMA2 R5, -RZ, RZ, 0, 0 ;  /* 0x00000000ff057431 */ /* 0x000fc800000001ff */
[----:B0-----:R-:W-:Y:S05]  /*1330*/  RET.REL.NODEC R4 `(_Z13matchcostgradiiiPKfS0_S0_Pf) ;  /* 0xffffffec04307950 */ /* 0x001fea0003c3ffff */
.L_x_29:
[----:B------:R-:W-:-:S00]  /*1340*/  BRA `(.L_x_29) ;  /* 0xfffffffc00fc7947 */ /* 0x000fc0000383ffff */
[----:B------:R-:W-:-:S00]  /*1350*/  NOP ;  /* 0x0000000000007918 */ /* 0x000fc00000000000 */
        /* <DEDUP_REMOVED lines=10> */
.L_x_152:


//--------------------- .text._Z9matchcostiiiPKfS0_S0_Pf --------------------------
	.section	.text._Z9matchcostiiiPKfS0_S0_Pf,"ax",@progbits
	.align	128
        .global         _Z9matchcostiiiPKfS0_S0_Pf
        .type           _Z9matchcostiiiPKfS0_S0_Pf,@function
        .size           _Z9matchcostiiiPKfS0_S0_Pf,(.L_x_153 - _Z9matchcostiiiPKfS0_S0_Pf)
        .other          _Z9matchcostiiiPKfS0_S0_Pf,@"STO_CUDA_ENTRY STV_DEFAULT"
_Z9matchcostiiiPKfS0_S0_Pf:
.text._Z9matchcostiiiPKfS0_S0_Pf:
[----:B------:R-:W-:Y:S08]  /*0000*/  LDC R1, c[0x0][0x37c] ;  /* 0x0000df00ff017b82 */ /* 0x000ff00000000800 */
[----:B------:R-:W0:Y:S08]  /*0010*/  S2UR UR4, SR_CTAID.X ;  /* 0x00000000000479c3 */ /* 0x000e300000002500 */
[----:B------:R-:W0:Y:S02]  /*0020*/  LDC R0, c[0x0][0x380] ;  /* 0x0000e000ff007b82 */ /* 0x000e240000000800 */
[----:B0-----:R-:W-:-:S13]  /*0030*/  ISETP.LE.AND P0, PT, R0, UR4, PT ;  /* 0x0000000400007c0c */ /* 0x001fda000bf03270 */
[----:B------:R-:W-:Y:S05]  /*0040*/  @P0 EXIT ;  /* 0x000000000000094d */ /* 0x000fea0003800000 */
[----:B------:R-:W0:Y:S01]  /*0050*/  S2R R2, SR_TID.X ;  /* 0x0000000000027919 */ /* 0x000e220000002100 */
[----:B------:R-:W1:Y:S01]  /*0060*/  LDC R0, c[0x0][0x360] ;  /* 0x0000d800ff007b82 */ /* 0x000e620000000800 */
[----:B------:R-:W-:Y:S01]  /*0070*/  MOV R22, UR4 ;  /* 0x0000000400167c02 */ /* 0x000fe20008000f00 */
[----:B------:R-:W2:Y:S06]  /*0080*/  LDCU.64 UR6, c[0x0][0x358] ;  /* 0x00006b00ff0677ac */ /* 0x000eac0008000a00 */
.L_x_65:
[----:B------:R-:W3:Y:S01]  /*0090*/  LDCU UR4, c[0x0][0x388] ;  /* 0x00007100ff0477ac */ /* 0x000ee20008000800 */
[----:B------:R-:W-:Y:S01]  /*00a0*/  HFMA2 R24, -RZ, RZ, 0, 0 ;  /* 0x00000000ff187431 */ /* 0x000fe200000001ff */
[----:B---3--:R-:W-:-:S09]  /*00b0*/  UISETP.GE.AND UP0, UPT, UR4, 0x1, UPT ;  /* 0x000000010400788c */ /* 0x008fd2000bf06270 */
[----:B-----5:R-:W-:Y:S05]  /*00c0*/  BRA.U !UP0, `(.L_x_30) ;  /* 0x0000001108707547 */ /* 0x020fea000b800000 */
[----:B------:R-:W3:Y:S01]  /*00d0*/  LDCU UR4, c[0x0][0x384] ;  /* 0x00007080ff0477ac */ /* 0x000ee20008000800 */
[----:B------:R-:W-:Y:S02]  /*00e0*/  MOV R24, RZ ;  /* 0x000000ff00187202 */ /* 0x000fe40000000f00 */
[----:B------:R-:W-:Y:S02]  /*00f0*/  MOV R3, RZ ;  /* 0x000000ff00037202 */ /* 0x000fe40000000f00 */
[----:B------:R-:W-:Y:S01]  /*0100*/  MOV R4, RZ ;  /* 0x000000ff00047202 */ /* 0x000fe20000000f00 */
[----:B---3--:R-:W-:-:S07]  /*0110*/  IMAD R5, R22, UR4, RZ ;  /* 0x0000000416057c24 */ /* 0x008fce000f8e02ff */
.L_x_62:
[----:B------:R-:W3:Y:S01]  /*0120*/  LDC R11, c[0x0][0x388] ;  /* 0x0000e200ff0b7b82 */ /* 0x000ee20000000800 */
[----:B------:R-:W-:Y:S01]  /*0130*/  LEA R6, R3, 0x100, 0x8 ;  /* 0x0000010003067811 */ /* 0x000fe200078e40ff */
[----:B------:R-:W-:Y:S03]  /*0140*/  BSSY.RECONVERGENT B0, `(.L_x_31) ;  /* 0x0000017000007945 */ /* 0x000fe60003800200 */
[----:B---3--:R-:W-:-:S04]  /*0150*/  VIMNMX R7, PT, PT, R6, R11, PT ;  /* 0x0000000b06077248 */ /* 0x008fc80003fe0100 */
[----:B------:R-:W-:-:S04]  /*0160*/  IADD3 R12, PT, PT, R7, -R4, RZ ;  /* 0x80000004070c7210 */ /* 0x000fc80007ffe0ff */
[----:B------:R-:W-:-:S04]  /*0170*/  LEA R14, R12, R12, 0x1 ;  /* 0x0000000c0c0e7211 */ /* 0x000fc800078e08ff */
[----:B0-----:R-:W-:-:S13]  /*0180*/  ISETP.GE.AND P0, PT, R2, R14, PT ;  /* 0x0000000e0200720c */ /* 0x001fda0003f06270 */
[----:B-----5:R-:W-:Y:S05]  /*0190*/  @P0 BRA `(.L_x_32) ;  /* 0x0000000000440947 */ /* 0x020fea0003800000 */
[----:B------:R-:W0:Y:S01]  /*01a0*/  S2UR UR5, SR_CgaCtaId ;  /* 0x00000000000579c3 */ /* 0x000e220000008800 */
[----:B------:R-:W-:Y:S01]  /*01b0*/  UMOV UR4, 0x400 ;  /* 0x0000040000047882 */ /* 0x000fe20000000000 */
[----:B------:R-:W-:Y:S01]  /*01c0*/  IMAD R11, R22, R11, R4 ;  /* 0x0000000b160b7224 */ /* 0x000fe200078e0204 */
[----:B------:R-:W-:Y:S01]  /*01d0*/  UIADD3 UR4, UPT, UPT, UR4, 0x800, URZ ;  /* 0x0000080004047890 */ /* 0x000fe2000fffe0ff */
[----:B------:R-:W-:Y:S02]  /*01e0*/  MOV R17, R2 ;  /* 0x0000000200117202 */ /* 0x000fe40000000f00 */
[----:B------:R-:W-:Y:S02]  /*01f0*/  IMAD R15, R11, 0x3, R2 ;  /* 0x000000030b0f7824 */ /* 0x000fe400078e0202 */
[----:B------:R-:W3:Y:S01]  /*0200*/  LDC.64 R8, c[0x0][0x398] ;  /* 0x0000e600ff087b82 */ /* 0x000ee20000000a00 */
[----:B0-----:R-:W-:-:S06]  /*0210*/  ULEA UR4, UR5, UR4, 0x18 ;  /* 0x0000000405047291 */ /* 0x001fcc000f8ec0ff */
[----:B------:R-:W-:-:S07]  /*0220*/  LEA R13, R2, UR4, 0x2 ;  /* 0x00000004020d7c11 */ /* 0x000fce000f8e10ff */
.L_x_33:
[----:B---3--:R-:W-:-:S06]  /*0230*/  IMAD.WIDE R10, R15, 0x4, R8 ;  /* 0x000000040f0a7825 */ /* 0x008fcc00078e0208 */
[----:B--2---:R-:W2:Y:S01]  /*0240*/  LDG.E.CONSTANT R10, desc[UR6][R10.64] ;  /* 0x000000060a0a7981 */ /* 0x004ea2000c1e9900 */
[C---:B-1----:R-:W-:Y:S02]  /*0250*/  IADD3 R17, PT, PT, R0.reuse, R17, RZ ;  /* 0x0000001100117210 */ /* 0x042fe40007ffe0ff */
[C---:B------:R-:W-:Y:S02]  /*0260*/  IADD3 R15, PT, PT, R0.reuse, R15, RZ ;  /* 0x0000000f000f7210 */ /* 0x040fe40007ffe0ff */
[----:B------:R-:W-:Y:S01]  /*0270*/  ISETP.GE.AND P0, PT, R17, R14, PT ;  /* 0x0000000e1100720c */ /* 0x000fe20003f06270 */
[----:B--2---:R0:W-:Y:S02]  /*0280*/  STS [R13], R10 ;  /* 0x0000000a0d007388 */ /* 0x0041e40000000800 */
[----:B0-----:R-:W-:-:S10]  /*0290*/  LEA R13, R0, R13, 0x2 ;  /* 0x0000000d000d7211 */ /* 0x001fd400078e10ff */
[----:B------:R-:W-:Y:S05]  /*02a0*/  @!P0 BRA `(.L_x_33) ;  /* 0xfffffffc00e08947 */ /* 0x000fea000383ffff */
.L_x_32:
[----:B--2---:R-:W-:Y:S05]  /*02b0*/  BSYNC.RECONVERGENT B0 ;  /* 0x0000000000007941 */ /* 0x004fea0003800200 */
.L_x_31:
[----:B------:R-:W0:Y:S01]  /*02c0*/  LDCU UR4, c[0x0][0x384] ;  /* 0x00007080ff0477ac */ /* 0x000e220008000800 */
[----:B------:R-:W-:Y:S01]  /*02d0*/  BSSY.RECONVERGENT B0, `(.L_x_34) ;  /* 0x00000f5000007945 */ /* 0x000fe20003800200 */
[----:B------:R-:W-:Y:S01]  /*02e0*/  LOP3.LUT R13, R7, 0x3, RZ, 0xc0, !PT ;  /* 0x00000003070d7812 */ /* 0x000fe200078ec0ff */
[----:B------:R-:W2:Y:S01]  /*02f0*/  LDCU UR5, c[0x0][0x384] ;  /* 0x00007080ff0577ac */ /* 0x000ea20008000800 */
[----:B------:R-:W-:Y:S01]  /*0300*/  BAR.SYNC.DEFER_BLOCKING 0x0 ;  /* 0x0000000000007b1d */ /* 0x000fe20000010000 */
[----:B0-----:R-:W-:-:S13]  /*0310*/  ISETP.GE.AND P0, PT, R2, UR4, PT ;  /* 0x0000000402007c0c */ /* 0x001fda000bf06270 */
[----:B--2---:R-:W-:Y:S05]  /*0320*/  @P0 BRA `(.L_x_35) ;  /* 0x0000000c00bc0947 */ /* 0x004fea0003800000 */
[----:B------:R-:W-:Y:S01]  /*0330*/  IMAD R16, R3, -0x100, R7 ;  /* 0xffffff0003107824 */ /* 0x000fe200078e0207 */
[----:B------:R-:W-:-:S04]  /*0340*/  MOV R14, R2 ;  /* 0x00000002000e7202 */ /* 0x000fc80000000f00 */
[----:B------:R-:W-:Y:S02]  /*0350*/  IADD3 R15, PT, PT, -R13, R16, RZ ;  /* 0x000000100d0f7210 */ /* 0x000fe40007ffe1ff */
[----:B------:R-:W-:-:S07]  /*0360*/  IADD3 R16, PT, PT, R16, -0x1, RZ ;  /* 0xffffffff10107810 */ /* 0x000fce0007ffe0ff */
.L_x_61:
[----:B------:R-:W-:-:S13]  /*0370*/  ISETP.GE.AND P0, PT, R12, 0x1, PT ;  /* 0x000000010c00780c */ /* 0x000fda0003f06270 */
[----:B-----5:R-:W-:Y:S05]  /*0380*/  @!P0 BRA `(.L_x_36) ;  /* 0x0000000c00948947 */ /* 0x020fea0003800000 */
[----:B------:R-:W0:Y:S01]  /*0390*/  LDC.64 R8, c[0x0][0x390] ;  /* 0x0000e400ff087b82 */ /* 0x000e220000000a00 */
[----:B------:R-:W-:Y:S01]  /*03a0*/  IADD3 R10, PT, PT, R5, R14, RZ ;  /* 0x0000000e050a7210 */ /* 0x000fe20007ffe0ff */
[----:B------:R-:W2:Y:S03]  /*03b0*/  LDCU UR4, c[0x0][0x388] ;  /* 0x00007100ff0477ac */ /* 0x000ea60008000800 */
[----:B------:R-:W-:-:S05]  /*03c0*/  LEA R11, R10, R10, 0x1 ;  /* 0x0000000a0a0b7211 */ /* 0x000fca00078e08ff */
[----:B0-----:R-:W-:-:S05]  /*03d0*/  IMAD.WIDE R8, R11, 0x4, R8 ;  /* 0x000000040b087825 */ /* 0x001fca00078e0208 */
[----:B------:R0:W5:Y:S04]  /*03e0*/  LDG.E.CONSTANT R17, desc[UR6][R8.64] ;  /* 0x0000000608117981 */ /* 0x000168000c1e9900 */
[----:B------:R0:W5:Y:S04]  /*03f0*/  LDG.E.CONSTANT R18, desc[UR6][R8.64+0x4] ;  /* 0x0000040608127981 */ /* 0x000168000c1e9900 */
[----:B------:R0:W5:Y:S01]  /*0400*/  LDG.E.CONSTANT R19, desc[UR6][R8.64+0x8] ;  /* 0x0000080608137981 */ /* 0x000162000c1e9900 */
[----:B------:R-:W-:Y:S01]  /*0410*/  ISETP.GE.U32.AND P0, PT, R16, 0x3, PT ;  /* 0x000000031000780c */ /* 0x000fe20003f06070 */
[----:B--2---:R-:W-:-:S02]  /*0420*/  IMAD R20, R5, UR4, R14 ;  /* 0x0000000405147c24 */ /* 0x004fc4000f8e020e */
[----:B------:R-:W-:-:S10]  /*0430*/  HFMA2 R23, -RZ, RZ, 0, 0 ;  /* 0x00000000ff177431 */ /* 0x000fd400000001ff */
[----:B0-----:R-:W-:Y:S05]  /*0440*/  @!P0 BRA `(.L_x_37) ;  /* 0x0000000400c48947 */ /* 0x001fea0003800000 */
[----:B------:R-:W-:-:S07]  /*0450*/  MOV R21, RZ ;  /* 0x000000ff00157202 */ /* 0x000fce0000000f00 */
.L_x_50:
[----:B------:R-:W0:Y:S01]  /*0460*/  S2R R9, SR_CgaCtaId ;  /* 0x0000000000097919 */ /* 0x000e220000008800 */
[----:B------:R-:W-:Y:S01]  /*0470*/  MOV R8, 0x400 ;  /* 0x0000040000087802 */ /* 0x000fe20000000f00 */
[----:B------:R-:W-:Y:S03]  /*0480*/  BSSY.RECONVERGENT B1, `(.L_x_38) ;  /* 0x0000017000017945 */ /* 0x000fe60003800200 */
[----:B------:R-:W-:-:S04]  /*0490*/  IADD3 R8, PT, PT, R8, 0x800, RZ ;  /* 0x0000080008087810 */ /* 0x000fc80007ffe0ff */
[----:B0-----:R-:W-:-:S05]  /*04a0*/  LEA R8, R9, R8, 0x18 ;  /* 0x0000000809087211 */ /* 0x001fca00078ec0ff */
[----:B------:R-:W-:-:S05]  /*04b0*/  IMAD R23, R21, 0xc, R8 ;  /* 0x0000000c15177824 */ /* 0x000fca00078e0208 */
[----:B------:R-:W0:Y:S02]  /*04c0*/  LDS.128 R8, [R23] ;  /* 0x0000000017087984 */ /* 0x000e240000000c00 */
[----:B0----5:R-:W-:Y:S01]  /*04d0*/  FADD R9, -R18, R9 ;  /* 0x0000000912097221 */ /* 0x021fe20000000100 */
[----:B------:R-:W-:Y:S01]  /*04e0*/  FADD R8, -R17, R8 ;  /* 0x0000000811087221 */ /* 0x000fe20000000100 */
[----:B------:R-:W-:Y:S02]  /*04f0*/  FADD R10, -R19, R10 ;  /* 0x0000000a130a7221 */ /* 0x000fe40000000100 */
[----:B------:R-:W-:-:S04]  /*0500*/  FMUL R9, R9, R9 ;  /* 0x0000000909097220 */ /* 0x000fc80000400000 */
[----:B------:R-:W-:-:S04]  /*0510*/  FFMA R9, R8, R8, R9 ;  /* 0x0000000808097223 */ /* 0x000fc80000000009 */
[----:B------:R-:W-:-:S04]  /*0520*/  FFMA R9, R10, R10, R9 ;  /* 0x0000000a0a097223 */ /* 0x000fc80000000009 */
[----:B------:R0:W2:Y:S01]  /*0530*/  MUFU.RSQ R26, R9 ;  /* 0x00000009001a7308 */ /* 0x0000a20000001400 */
[----:B------:R-:W-:-:S04]  /*0540*/  IADD3 R8, PT, PT, R9, -0xd000000, RZ ;  /* 0xf300000009087810 */ /* 0x000fc80007ffe0ff */
[----:B------:R-:W-:-:S13]  /*0550*/  ISETP.GT.U32.AND P0, PT, R8, 0x727fffff, PT ;  /* 0x727fffff0800780c */ /* 0x000fda0003f04070 */
[----:B0-2---:R-:W-:Y:S05]  /*0560*/  @!P0 BRA `(.L_x_39) ;  /* 0x0000000000108947 */ /* 0x005fea0003800000 */
[----:B------:R-:W-:Y:S02]  /*0570*/  MOV R8, R9 ;  /* 0x0000000900087202 */ /* 0x000fe40000000f00 */
[----:B------:R-:W-:-:S07]  /*0580*/  MOV R9, 0x5a0 ;  /* 0x000005a000097802 */ /* 0x000fce0000000f00 */
[----:B-1----:R-:W-:Y:S05]  /*0590*/  CALL.REL.NOINC `($__internal_2_$__cuda_sm20_sqrt_rn_f32_slowpath) ;  /* 0x0000000c00c87944 */ /* 0x002fea0003c00000 */
[----:B------:R-:W-:Y:S05]  /*05a0*/  BRA `(.L_x_40) ;  /* 0x0000000000107947 */ /* 0x000fea0003800000 */
.L_x_39:
[----:B------:R-:W-:Y:S01]  /*05b0*/  FMUL.FTZ R10, R9, R26 ;  /* 0x0000001a090a7220 */ /* 0x000fe20000410000 */
[----:B------:R-:W-:-:S03]  /*05c0*/  FMUL.FTZ R8, R26, 0.5 ;  /* 0x3f0000001a087820 */ /* 0x000fc60000410000 */
[----:B------:R-:W-:-:S04]  /*05d0*/  FFMA R9, -R10, R10, R9 ;  /* 0x0000000a0a097223 */ /* 0x000fc80000000109 */
[----:B------:R-:W-:-:S07]  /*05e0*/  FFMA R10, R9, R8, R10 ;  /* 0x00000008090a7223 */ /* 0x000fce000000000a */
.L_x_40:
[----:B------:R-:W-:Y:S05]  /*05f0*/  BSYNC.RECONVERGENT B1 ;  /* 0x0000000000017941 */ /* 0x000fea0003800200 */
.L_x_38:
[----:B------:R-:W0:Y:S01]  /*0600*/  LDC.64 R28, c[0x0][0x3a0] ;  /* 0x0000e800ff1c7b82 */ /* 0x000e220000000a00 */
[----:B------:R-:W-:-:S05]  /*0610*/  IADD3 R9, PT, PT, R21, R4, RZ ;  /* 0x0000000415097210 */ /* 0x000fca0007ffe0ff */
[----:B------:R-:W-:-:S04]  /*0620*/  IMAD R9, R9, UR5, R20 ;  /* 0x0000000509097c24 */ /* 0x000fc8000f8e0214 */
[----:B0-----:R-:W-:-:S05]  /*0630*/  IMAD.WIDE R28, R9, 0x4, R28 ;  /* 0x00000004091c7825 */ /* 0x001fca00078e021c */
[----:B------:R-:W2:Y:S01]  /*0640*/  LDG.E.CONSTANT R9, desc[UR6][R28.64] ;  /* 0x000000061c097981 */ /* 0x000ea2000c1e9900 */
[----:B------:R-:W-:Y:S01]  /*0650*/  BSSY.RECONVERGENT B1, `(.L_x_41) ;  /* 0x0000016000017945 */ /* 0x000fe20003800200 */
[----:B--2---:R-:W-:Y:S02]  /*0660*/  FFMA R24, R9, R10, R24 ;  /* 0x0000000a09187223 */ /* 0x004fe40000000018 */
[----:B------:R-:W0:Y:S04]  /*0670*/  LDS.64 R8, [R23+0x10] ;  /* 0x0000100017087984 */ /* 0x000e280000000a00 */
[----:B------:R-:W2:Y:S01]  /*0680*/  LDS R10, [R23+0xc] ;  /* 0x00000c00170a7984 */ /* 0x000ea20000000800 */
[----:B0-----:R-:W-:Y:S01]  /*0690*/  FADD R8, -R18, R8 ;  /* 0x0000000812087221 */ /* 0x001fe20000000100 */
[----:B------:R-:W-:Y:S01]  /*06a0*/  FADD R9, -R19, R9 ;  /* 0x0000000913097221 */ /* 0x000fe20000000100 */
[----:B--2---:R-:W-:-:S02]  /*06b0*/  FADD R10, -R17, R10 ;  /* 0x0000000a110a7221 */ /* 0x004fc40000000100 */
        /* <DEDUP_REMOVED lines=11> */
.L_x_42:
[----:B------:R-:W-:Y:S01]  /*0770*/  FMUL.FTZ R10, R9, R26 ;  /* 0x0000001a090a7220 */ /* 0x000fe20000410000 */
[----:B------:R-:W-:-:S03]  /*0780*/  FMUL.FTZ R8, R26, 0.5 ;  /* 0x3f0000001a087820 */ /* 0x000fc60000410000 */
[----:B------:R-:W-:-:S04]  /*0790*/  FFMA R9, -R10, R10, R9 ;  /* 0x0000000a0a097223 */ /* 0x000fc80000000109 */
[----:B------:R-:W-:-:S07]  /*07a0*/  FFMA R10, R9, R8, R10 ;  /* 0x00000008090a7223 */ /* 0x000fce000000000a */
.L_x_43:
[----:B------:R-:W-:Y:S05]  /*07b0*/  BSYNC.RECONVERGENT B1 ;  /* 0x0000000000017941 */ /* 0x000fea0003800200 */
.L_x_41:
[----:B------:R-:W0:Y:S02]  /*07c0*/  LDC R9, c[0x0][0x384] ;  /* 0x0000e100ff097b82 */ /* 0x000e240000000800 */
[----:B0-----:R-:W-:Y:S02]  /*07d0*/  IMAD.WIDE R28, R9, 0x4, R28 ;  /* 0x00000004091c7825 */ /* 0x001fe400078e021c */
[----:B------:R-:W0:Y:S04]  /*07e0*/  LDS.64 R8, [R23+0x18] ;  /* 0x0000180017087984 */ /* 0x000e280000000a00 */
[----:B------:R-:W2:Y:S01]  /*07f0*/  LDG.E.CONSTANT R11, desc[UR6][R28.64] ;  /* 0x000000061c0b7981 */ /* 0x000ea2000c1e9900 */
[----:B------:R-:W-:Y:S01]  /*0800*/  BSSY.RECONVERGENT B1, `(.L_x_44) ;  /* 0x0000014000017945 */ /* 0x000fe20003800200 */
[----:B0-----:R-:W-:Y:S01]  /*0810*/  FADD R9, -R18, R9 ;  /* 0x0000000912097221 */ /* 0x001fe20000000100 */
[----:B------:R-:W-:-:S03]  /*0820*/  FADD R8, -R17, R8 ;  /* 0x0000000811087221 */ /* 0x000fc60000000100 */
[----:B------:R-:W-:-:S04]  /*0830*/  FMUL R9, R9, R9 ;  /* 0x0000000909097220 */ /* 0x000fc80000400000 */
[----:B------:R-:W-:Y:S02]  /*0840*/  FFMA R9, R8, R8, R9 ;  /* 0x0000000808097223 */ /* 0x000fe40000000009 */
[----:B------:R-:W0:Y:S02]  /*0850*/  LDS R8, [R23+0x20] ;  /* 0x0000200017087984 */ /* 0x000e240000000800 */
[----:B0-----:R-:W-:-:S04]  /*0860*/  FADD R8, -R19, R8 ;  /* 0x0000000813087221 */ /* 0x001fc80000000100 */
[----:B------:R-:W-:-:S04]  /*0870*/  FFMA R8, R8, R8, R9 ;  /* 0x0000000808087223 */ /* 0x000fc80000000009 */
[----:B------:R0:W3:Y:S01]  /*0880*/  MUFU.RSQ R25, R8 ;  /* 0x0000000800197308 */ /* 0x0000e20000001400 */
[----:B------:R-:W-:-:S04]  /*0890*/  IADD3 R9, PT, PT, R8, -0xd000000, RZ ;  /* 0xf300000008097810 */ /* 0x000fc80007ffe0ff */
[----:B------:R-:W-:Y:S01]  /*08a0*/  ISETP.GT.U32.AND P0, PT, R9, 0x727fffff, PT ;  /* 0x727fffff0900780c */ /* 0x000fe20003f04070 */
[----:B--2---:R-:W-:-:S12]  /*08b0*/  FFMA R24, R11, R10, R24 ;  /* 0x0000000a0b187223 */ /* 0x004fd80000000018 */
[----:B0--3--:R-:W-:Y:S05]  /*08c0*/  @!P0 BRA `(.L_x_45) ;  /* 0x00000000000c8947 */ /* 0x009fea0003800000 */
[----:B------:R-:W-:-:S07]  /*08d0*/  MOV R9, 0x8f0 ;  /* 0x000008f000097802 */ /* 0x000fce0000000f00 */
[----:B-1----:R-:W-:Y:S05]  /*08e0*/  CALL.REL.NOINC `($__internal_2_$__cuda_sm20_sqrt_rn_f32_slowpath) ;  /* 0x0000000800f47944 */ /* 0x002fea0003c00000 */
[----:B------:R-:W-:Y:S05]  /*08f0*/  BRA `(.L_x_46) ;  /* 0x0000000000107947 */ /* 0x000fea0003800000 */
.L_x_45:
[----:B------:R-:W-:Y:S01]  /*0900*/  FMUL.FTZ R9, R8, R25 ;  /* 0x0000001908097220 */ /* 0x000fe20000410000 */
[----:B------:R-:W-:-:S03]  /*0910*/  FMUL.FTZ R10, R25, 0.5 ;  /* 0x3f000000190a7820 */ /* 0x000fc60000410000 */
[----:B------:R-:W-:-:S04]  /*0920*/  FFMA R8, -R9, R9, R8 ;  /* 0x0000000909087223 */ /* 0x000fc80000000108 */
[----:B------:R-:W-:-:S07]  /*0930*/  FFMA R10, R8, R10, R9 ;  /* 0x0000000a080a7223 */ /* 0x000fce0000000009 */
.L_x_46:
[----:B------:R-:W-:Y:S05]  /*0940*/  BSYNC.RECONVERGENT B1 ;  /* 0x0000000000017941 */ /* 0x000fea0003800200 */
.L_x_44:
[----:B------:R-:W0:Y:S02]  /*0950*/  LDC R9, c[0x0][0x384] ;  /* 0x0000e100ff097b82 */ /* 0x000e240000000800 */
[----:B0-----:R-:W-:-:S05]  /*0960*/  IMAD.WIDE R28, R9, 0x4, R28 ;  /* 0x00000004091c7825 */ /* 0x001fca00078e021c */
[----:B------:R-:W2:Y:S01]  /*0970*/  LDG.E.CONSTANT R9, desc[UR6][R28.64] ;  /* 0x000000061c097981 */ /* 0x000ea2000c1e9900 */
[----:B------:R-:W-:Y:S01]  /*0980*/  BSSY.RECONVERGENT B1, `(.L_x_47) ;  /* 0x0000015000017945 */ /* 0x000fe20003800200 */
[----:B--2---:R-:W-:Y:S02]  /*0990*/  FFMA R24, R9, R10, R24 ;  /* 0x0000000a09187223 */ /* 0x004fe40000000018 */
[----:B------:R-:W0:Y:S02]  /*09a0*/  LDS.128 R8, [R23+0x20] ;  /* 0x0000200017087984 */ /* 0x000e240000000c00 */
[----:B0-----:R-:W-:Y:S01]  /*09b0*/  FADD R10, -R18, R10 ;  /* 0x0000000a120a7221 */ /* 0x001fe20000000100 */
        /* <DEDUP_REMOVED lines=13> */
.L_x_48:
[----:B------:R-:W-:Y:S01]  /*0a90*/  FMUL.FTZ R10, R9, R26 ;  /* 0x0000001a090a7220 */ /* 0x000fe20000410000 */
[----:B------:R-:W-:-:S03]  /*0aa0*/  FMUL.FTZ R8, R26, 0.5 ;  /* 0x3f0000001a087820 */ /* 0x000fc60000410000 */
[----:B------:R-:W-:-:S04]  /*0ab0*/  FFMA R9, -R10, R10, R9 ;  /* 0x0000000a0a097223 */ /* 0x000fc80000000109 */
[----:B------:R-:W-:-:S07]  /*0ac0*/  FFMA R10, R9, R8, R10 ;  /* 0x00000008090a7223 */ /* 0x000fce000000000a */
.L_x_49:
[----:B------:R-:W-:Y:S05]  /*0ad0*/  BSYNC.RECONVERGENT B1 ;  /* 0x0000000000017941 */ /* 0x000fea0003800200 */
.L_x_47:
[----:B------:R-:W0:Y:S02]  /*0ae0*/  LDC R9, c[0x0][0x384] ;  /* 0x0000e100ff097b82 */ /* 0x000e240000000800 */
[----:B0-----:R-:W-:-:S06]  /*0af0*/  IMAD.WIDE R28, R9, 0x4, R28 ;  /* 0x00000004091c7825 */ /* 0x001fcc00078e021c */
[----:B------:R-:W2:Y:S01]  /*0b00*/  LDG.E.CONSTANT R29, desc[UR6][R28.64] ;  /* 0x000000061c1d7981 */ /* 0x000ea2000c1e9900 */
[----:B------:R-:W-:-:S04]  /*0b10*/  IADD3 R21, PT, PT, R21, 0x4, RZ ;  /* 0x0000000415157810 */ /* 0x000fc80007ffe0ff */
[----:B------:R-:W-:Y:S01]  /*0b20*/  ISETP.NE.AND P0, PT, R21, R15, PT ;  /* 0x0000000f1500720c */ /* 0x000fe20003f05270 */
[----:B--2---:R-:W-:-:S12]  /*0b30*/  FFMA R24, R29, R10, R24 ;  /* 0x0000000a1d187223 */ /* 0x004fd80000000018 */
[----:B------:R-:W-:Y:S05]  /*0b40*/  @P0 BRA `(.L_x_50) ;  /* 0xfffffff800440947 */ /* 0x000fea000383ffff */
[----:B------:R-:W-:-:S07]  /*0b50*/  MOV R23, R15 ;  /* 0x0000000f00177202 */ /* 0x000fce0000000f00 */
.L_x_37:
[----:B------:R-:W-:-:S13]  /*0b60*/  ISETP.NE.AND P0, PT, R13, RZ, PT ;  /* 0x000000ff0d00720c */ /* 0x000fda0003f05270 */
[----:B------:R-:W-:Y:S05]  /*0b70*/  @!P0 BRA `(.L_x_36) ;  /* 0x0000000400988947 */ /* 0x000fea0003800000 */
[----:B------:R-:W-:-:S13]  /*0b80*/  ISETP.NE.AND P0, PT, R13, 0x1, PT ;  /* 0x000000010d00780c */ /* 0x000fda0003f05270 */
[----:B------:R-:W-:Y:S05]  /*0b90*/  @!P0 BRA `(.L_x_51) ;  /* 0x0000000000fc8947 */ /* 0x000fea0003800000 */
[----:B------:R-:W0:Y:S01]  /*0ba0*/  S2R R9, SR_CgaCtaId ;  /* 0x0000000000097919 */ /* 0x000e220000008800 */
[----:B------:R-:W-:Y:S01]  /*0bb0*/  MOV R8, 0x400 ;  /* 0x0000040000087802 */ /* 0x000fe20000000f00 */
[----:B------:R-:W-:Y:S03]  /*0bc0*/  BSSY.RECONVERGENT B1, `(.L_x_52) ;  /* 0x0000019000017945 */ /* 0x000fe60003800200 */
[----:B------:R-:W-:-:S04]  /*0bd0*/  IADD3 R8, PT, PT, R8, 0x800, RZ ;  /* 0x0000080008087810 */ /* 0x000fc80007ffe0ff */
[----:B0-----:R-:W-:-:S05]  /*0be0*/  LEA R8, R9, R8, 0x18 ;  /* 0x0000000809087211 */ /* 0x001fca00078ec0ff */
[----:B------:R-:W-:-:S05]  /*0bf0*/  IMAD R21, R23, 0xc, R8 ;  /* 0x0000000c17157824 */ /* 0x000fca00078e0208 */
[----:B------:R-:W0:Y:S04]  /*0c00*/  LDS R9, [R21+0x4] ;  /* 0x0000040015097984 */ /* 0x000e280000000800 */
[----:B------:R-:W2:Y:S04]  /*0c10*/  LDS R8, [R21] ;  /* 0x0000000015087984 */ /* 0x000ea80000000800 */
[----:B------:R-:W3:Y:S01]  /*0c20*/  LDS R10, [R21+0x8] ;  /* 0x00000800150a7984 */ /* 0x000ee20000000800 */
[----:B0----5:R-:W-:Y:S01]  /*0c30*/  FADD R9, -R18, R9 ;  /* 0x0000000912097221 */ /* 0x021fe20000000100 */
[----:B--2---:R-:W-:-:S03]  /*0c40*/  FADD R8, -R17, R8 ;  /* 0x0000000811087221 */ /* 0x004fc60000000100 */
[----:B------:R-:W-:Y:S01]  /*0c50*/  FMUL R9, R9, R9 ;  /* 0x0000000909097220 */ /* 0x000fe20000400000 */
[----:B---3--:R-:W-:-:S03]  /*0c60*/  FADD R10, -R19, R10 ;  /* 0x0000000a130a7221 */ /* 0x008fc60000000100 */
        /* <DEDUP_REMOVED lines=10> */
.L_x_53:
[----:B------:R-:W-:Y:S01]  /*0d10*/  FMUL.FTZ R10, R9, R26 ;  /* 0x0000001a090a7220 */ /* 0x000fe20000410000 */
[----:B------:R-:W-:-:S03]  /*0d20*/  FMUL.FTZ R8, R26, 0.5 ;  /* 0x3f0000001a087820 */ /* 0x000fc60000410000 */
[----:B------:R-:W-:-:S04]  /*0d30*/  FFMA R9, -R10, R10, R9 ;  /* 0x0000000a0a097223 */ /* 0x000fc80000000109 */
[----:B------:R-:W-:-:S07]  /*0d40*/  FFMA R10, R9, R8, R10 ;  /* 0x00000008090a7223 */ /* 0x000fce000000000a */
.L_x_54:
[----:B------:R-:W-:Y:S05]  /*0d50*/  BSYNC.RECONVERGENT B1 ;  /* 0x0000000000017941 */ /* 0x000fea0003800200 */
.L_x_52:
[----:B------:R-:W0:Y:S01]  /*0d60*/  LDC.64 R28, c[0x0][0x3a0] ;  /* 0x0000e800ff1c7b82 */ /* 0x000e220000000a00 */
[----:B------:R-:W2:Y:S01]  /*0d70*/  LDCU UR4, c[0x0][0x384] ;  /* 0x00007080ff0477ac */ /* 0x000ea20008000800 */
[----:B------:R-:W-:Y:S01]  /*0d80*/  IADD3 R9, PT, PT, R23, R4, RZ ;  /* 0x0000000417097210 */ /* 0x000fe20007ffe0ff */
[----:B------:R-:W3:Y:S04]  /*0d90*/  LDS R11, [R21+0x10] ;  /* 0x00001000150b7984 */ /* 0x000ee80000000800 */
[----:B------:R-:W4:Y:S04]  /*0da0*/  LDS R26, [R21+0xc] ;  /* 0x00000c00151a7984 */ /* 0x000f280000000800 */
[----:B------:R-:W5:Y:S01]  /*0db0*/  LDS R8, [R21+0x14] ;  /* 0x0000140015087984 */ /* 0x000f620000000800 */
[----:B--2---:R-:W-:-:S04]  /*0dc0*/  IMAD R9, R9, UR4, R20 ;  /* 0x0000000409097c24 */ /* 0x004fc8000f8e0214 */
[----:B0-----:R-:W-:-:S05]  /*0dd0*/  IMAD.WIDE R28, R9, 0x4, R28 ;  /* 0x00000004091c7825 */ /* 0x001fca00078e021c */
[----:B------:R-:W2:Y:S01]  /*0de0*/  LDG.E.CONSTANT R9, desc[UR6][R28.64] ;  /* 0x000000061c097981 */ /* 0x000ea2000c1e9900 */
[----:B------:R-:W-:Y:S01]  /*0df0*/  BSSY.RECONVERGENT B1, `(.L_x_55) ;  /* 0x0000014000017945 */ /* 0x000fe20003800200 */
[----:B---3--:R-:W-:Y:S01]  /*0e00*/  FADD R11, -R18, R11 ;  /* 0x0000000b120b7221 */ /* 0x008fe20000000100 */
[----:B----4-:R-:W-:-:S03]  /*0e10*/  FADD R26, -R17, R26 ;  /* 0x0000001a111a7221 */ /* 0x010fc60000000100 */
[----:B------:R-:W-:Y:S01]  /*0e20*/  FMUL R11, R11, R11 ;  /* 0x0000000b0b0b7220 */ /* 0x000fe20000400000 */
[----:B-----5:R-:W-:-:S03]  /*0e30*/  FADD R8, -R19, R8 ;  /* 0x0000000813087221 */ /* 0x020fc60000000100 */
[----:B------:R-:W-:-:S04]  /*0e40*/  FFMA R11, R26, R26, R11 ;  /* 0x0000001a1a0b7223 */ /* 0x000fc8000000000b */
[----:B------:R-:W-:-:S04]  /*0e50*/  FFMA R11, R8, R8, R11 ;  /* 0x00000008080b7223 */ /* 0x000fc8000000000b */
[----:B------:R0:W3:Y:S01]  /*0e60*/  MUFU.RSQ R26, R11 ;  /* 0x0000000b001a7308 */ /* 0x0000e20000001400 */
[----:B------:R-:W-:-:S04]  /*0e70*/  IADD3 R8, PT, PT, R11, -0xd000000, RZ ;  /* 0xf30000000b087810 */ /* 0x000fc80007ffe0ff */
[----:B------:R-:W-:Y:S01]  /*0e80*/  ISETP.GT.U32.AND P0, PT, R8, 0x727fffff, PT ;  /* 0x727fffff0800780c */ /* 0x000fe20003f04070 */
[----:B--2---:R-:W-:-:S12]  /*0e90*/  FFMA R24, R9, R10, R24 ;  /* 0x0000000a09187223 */ /* 0x004fd80000000018 */
[----:B0--3--:R-:W-:Y:S05]  /*0ea0*/  @!P0 BRA `(.L_x_56) ;  /* 0x0000000000108947 */ /* 0x009fea0003800000 */
[----:B------:R-:W-:Y:S02]  /*0eb0*/  MOV R8, R11 ;  /* 0x0000000b00087202 */ /* 0x000fe40000000f00 */
[----:B------:R-:W-:-:S07]  /*0ec0*/  MOV R9, 0xee0 ;  /* 0x00000ee000097802 */ /* 0x000fce0000000f00 */
[----:B-1----:R-:W-:Y:S05]  /*0ed0*/  CALL.REL.NOINC `($__internal_2_$__cuda_sm20_sqrt_rn_f32_slowpath) ;  /* 0x0000000400787944 */ /* 0x002fea0003c00000 */
[----:B------:R-:W-:Y:S05]  /*0ee0*/  BRA `(.L_x_57) ;  /* 0x0000000000107947 */ /* 0x000fea0003800000 */
.L_x_56:
[----:B------:R-:W-:Y:S01]  /*0ef0*/  FMUL.FTZ R10, R11, R26 ;  /* 0x0000001a0b0a7220 */ /* 0x000fe20000410000 */
[----:B------:R-:W-:-:S03]  /*0f00*/  FMUL.FTZ R8, R26, 0.5 ;  /* 0x3f0000001a087820 */ /* 0x000fc60000410000 */
[----:B------:R-:W-:-:S04]  /*0f10*/  FFMA R9, -R10, R10, R11 ;  /* 0x0000000a0a097223 */ /* 0x000fc8000000010b */
[----:B------:R-:W-:-:S07]  /*0f20*/  FFMA R10, R9, R8, R10 ;  /* 0x00000008090a7223 */ /* 0x000fce000000000a */
.L_x_57:
[----:B------:R-:W-:Y:S05]  /*0f30*/  BSYNC.RECONVERGENT B1 ;  /* 0x0000000000017941 */ /* 0x000fea0003800200 */
.L_x_55:
[----:B------:R-:W0:Y:S02]  /*0f40*/  LDC R9, c[0x0][0x384] ;  /* 0x0000e100ff097b82 */ /* 0x000e240000000800 */
[----:B0-----:R-:W-:-:S06]  /*0f50*/  IMAD.WIDE R28, R9, 0x4, R28 ;  /* 0x00000004091c7825 */ /* 0x001fcc00078e021c */
[----:B------:R-:W2:Y:S01]  /*0f60*/  LDG.E.CONSTANT R29, desc[UR6][R28.64] ;  /* 0x000000061c1d7981 */ /* 0x000ea2000c1e9900 */
[----:B------:R-:W-:Y:S01]  /*0f70*/  IADD3 R23, PT, PT, R23, 0x2, RZ ;  /* 0x0000000217177810 */ /* 0x000fe20007ffe0ff */
[----:B--2---:R-:W-:-:S07]  /*0f80*/  FFMA R24, R29, R10, R24 ;  /* 0x0000000a1d187223 */ /* 0x004fce0000000018 */
.L_x_51:
[----:B------:R-:W-:-:S13]  /*0f90*/  LOP3.LUT P0, RZ, R7, 0x1, RZ, 0xc0, !PT ;  /* 0x0000000107ff7812 */ /* 0x000fda000780c0ff */
        /* <DEDUP_REMOVED lines=24> */
.L_x_59:
[----:B------:R-:W-:Y:S01]  /*1120*/  FMUL.FTZ R10, R11, R18 ;  /* 0x000000120b0a7220 */ /* 0x000fe20000410000 */
[----:B------:R-:W-:-:S03]  /*1130*/  FMUL.FTZ R8, R18, 0.5 ;  /* 0x3f00000012087820 */ /* 0x000fc60000410000 */
[----:B------:R-:W-:-:S04]  /*1140*/  FFMA R9, -R10, R10, R11 ;  /* 0x0000000a0a097223 */ /* 0x000fc8000000010b */
[----:B------:R-:W-:-:S07]  /*1150*/  FFMA R10, R9, R8, R10 ;  /* 0x00000008090a7223 */ /* 0x000fce000000000a */
.L_x_60:
[----:B------:R-:W-:Y:S05]  /*1160*/  BSYNC.RECONVERGENT B1 ;  /* 0x0000000000017941 */ /* 0x000fea0003800200 */
.L_x_58:
[----:B------:R-:W0:Y:S01]  /*1170*/  LDC.64 R8, c[0x0][0x3a0] ;  /* 0x0000e800ff087b82 */ /* 0x000e220000000a00 */
[----:B------:R-:W2:Y:S01]  /*1180*/  LDCU UR4, c[0x0][0x384] ;  /* 0x00007080ff0477ac */ /* 0x000ea20008000800 */
[----:B------:R-:W-:-:S05]  /*1190*/  IADD3 R11, PT, PT, R23, R4, RZ ;  /* 0x00000004170b7210 */ /* 0x000fca0007ffe0ff */
[----:B--2---:R-:W-:-:S04]  /*11a0*/  IMAD R11, R11, UR4, R20 ;  /* 0x000000040b0b7c24 */ /* 0x004fc8000f8e0214 */
[----:B0-----:R-:W-:-:S06]  /*11b0*/  IMAD.WIDE R8, R11, 0x4, R8 ;  /* 0x000000040b087825 */ /* 0x001fcc00078e0208 */
[----:B------:R-:W2:Y:S02]  /*11c0*/  LDG.E.CONSTANT R9, desc[UR6][R8.64] ;  /* 0x0000000608097981 */ /* 0x000ea4000c1e9900 */
[----:B--2---:R-:W-:-:S07]  /*11d0*/  FFMA R24, R9, R10, R24 ;  /* 0x0000000a09187223 */ /* 0x004fce0000000018 */
.L_x_36:
[----:B------:R-:W0:Y:S01]  /*11e0*/  LDCU UR4, c[0x0][0x384] ;  /* 0x00007080ff0477ac */ /* 0x000e220008000800 */
[----:B-1----:R-:W-:-:S04]  /*11f0*/  IADD3 R14, PT, PT, R0, R14, RZ ;  /* 0x0000000e000e7210 */ /* 0x002fc80007ffe0ff */
[----:B0-----:R-:W-:-:S13]  /*1200*/  ISETP.GE.AND P0, PT, R14, UR4, PT ;  /* 0x000000040e007c0c */ /* 0x001fda000bf06270 */
[----:B------:R-:W-:Y:S05]  /*1210*/  @!P0 BRA `(.L_x_61) ;  /* 0xfffffff000548947 */ /* 0x000fea000383ffff */
.L_x_35:
[----:B------:R-:W-:Y:S05]  /*1220*/  BSYNC.RECONVERGENT B0 ;  /* 0x0000000000007941 */ /* 0x000fea0003800200 */
.L_x_34:
[----:B------:R-:W0:Y:S01]  /*1230*/  LDCU UR4, c[0x0][0x388] ;  /* 0x00007100ff0477ac */ /* 0x000e220008000800 */
[----:B------:R-:W-:Y:S02]  /*1240*/  IADD3 R3, PT, PT, R3, 0x1, RZ ;  /* 0x0000000103037810 */ /* 0x000fe40007ffe0ff */
[----:B------:R-:W-:Y:S01]  /*1250*/  MOV R4, R6 ;  /* 0x0000000600047202 */ /* 0x000fe20000000f00 */
[----:B------:R-:W-:Y:S01]  /*1260*/  BAR.SYNC.DEFER_BLOCKING 0x0 ;  /* 0x0000000000007b1d */ /* 0x000fe20000010000 */
[----:B0-----:R-:W-:-:S13]  /*1270*/  ISETP.GE.AND P0, PT, R6, UR4, PT ;  /* 0x0000000406007c0c */ /* 0x001fda000bf06270 */
[----:B------:R-:W-:Y:S05]  /*1280*/  @!P0 BRA `(.L_x_62) ;  /* 0xffffffec00a48947 */ /* 0x000fea000383ffff */
.L_x_30:
[----:B------:R-:W3:Y:S01]  /*1290*/  S2UR UR5, SR_CgaCtaId ;  /* 0x00000000000579c3 */ /* 0x000ee20000008800 */
[----:B------:R-:W-:Y:S01]  /*12a0*/  UMOV UR4, 0x400 ;  /* 0x0000040000047882 */ /* 0x000fe20000000000 */
[----:B-1----:R-:W-:Y:S01]  /*12b0*/  ISETP.GE.U32.AND P0, PT, R0, 0x2, PT ;  /* 0x000000020000780c */ /* 0x002fe20003f06070 */
[----:B---3--:R-:W-:-:S06]  /*12c0*/  ULEA UR4, UR5, UR4, 0x18 ;  /* 0x0000000405047291 */ /* 0x008fcc000f8ec0ff */
[----:B0-----:R-:W-:-:S05]  /*12d0*/  LEA R3, R2, UR4, 0x2 ;  /* 0x0000000402037c11 */ /* 0x001fca000f8e10ff */
[----:B------:R0:W-:Y:S01]  /*12e0*/  STS [R3], R24 ;  /* 0x0000001803007388 */ /* 0x0001e20000000800 */
[----:B------:R-:W-:Y:S05]  /*12f0*/  @!P0 BRA `(.L_x_63) ;  /* 0x0000000000348947 */ /* 0x000fea0003800000 */
[----:B------:R-:W-:-:S07]  /*1300*/  HFMA2 R5, -RZ, RZ, 0, 5.9604644775390625e-08 ;  /* 0x00000001ff057431 */ /* 0x000fce00000001ff */
.L_x_64:
[----:B------:R-:W-:Y:S01]  /*1310*/  BAR.SYNC.DEFER_BLOCKING 0x0 ;  /* 0x0000000000007b1d */ /* 0x000fe20000010000 */
[----:B------:R-:W-:Y:S02]  /*1320*/  LOP3.LUT P0, RZ, R5, R2, RZ, 0xc0, !PT ;  /* 0x0000000205ff7212 */ /* 0x000fe4000780c0ff */
[----:B------:R-:W-:-:S04]  /*1330*/  IADD3 R7, PT, PT, R2, R5, RZ ;  /* 0x0000000502077210 */ /* 0x000fc80007ffe0ff */
[----:B------:R-:W-:-:S13]  /*1340*/  ISETP.GE.U32.OR P0, PT, R7, R0, P0 ;  /* 0x000000000700720c */ /* 0x000fda0000706470 */
[C---:B------:R-:W-:Y:S02]  /*1350*/  @!P0 LEA R4, R5.reuse, R3, 0x2 ;  /* 0x0000000305048211 */ /* 0x040fe400078e10ff */
[----:B------:R-:W-:Y:S01]  /*1360*/  SHF.L.U32 R5, R5, 0x1, RZ ;  /* 0x0000000105057819 */ /* 0x000fe200000006ff */
[----:B------:R-:W-:Y:S04]  /*1370*/  @!P0 LDS R7, [R3] ;  /* 0x0000000003078984 */ /* 0x000fe80000000800 */
[----:B------:R-:W1:Y:S02]  /*1380*/  @!P0 LDS R4, [R4] ;  /* 0x0000000004048984 */ /* 0x000e640000000800 */
[----:B-1----:R-:W-:-:S05]  /*1390*/  @!P0 FADD R6, R4, R7 ;  /* 0x0000000704068221 */ /* 0x002fca0000000000 */
[----:B------:R1:W-:Y:S01]  /*13a0*/  @!P0 STS [R3], R6 ;  /* 0x0000000603008388 */ /* 0x0003e20000000800 */
[----:B------:R-:W-:-:S13]  /*13b0*/  ISETP.GE.U32.AND P0, PT, R5, R0, PT ;  /* 0x000000000500720c */ /* 0x000fda0003f06070 */
[----:B-1----:R-:W-:Y:S05]  /*13c0*/  @!P0 BRA `(.L_x_64) ;  /* 0xfffffffc00d08947 */ /* 0x002fea000383ffff */
.L_x_63:
[----:B------:R-:W-:Y:S01]  /*13d0*/  ISETP.NE.AND P0, PT, R2, RZ, PT ;  /* 0x000000ff0200720c */ /* 0x000fe20003f05270 */
[----:B------:R-:W1:Y:S01]  /*13e0*/  LDC R7, c[0x0][0x370] ;  /* 0x0000dc00ff077b82 */ /* 0x000e620000000800 */
[----:B------:R-:W3:Y:S11]  /*13f0*/  LDCU UR4, c[0x0][0x380] ;  /* 0x00007000ff0477ac */ /* 0x000ef60008000800 */
[----:B------:R-:W4:Y:S01]  /*1400*/  @!P0 S2R R4, SR_CgaCtaId ;  /* 0x0000000000048919 */ /* 0x000f220000008800 */
[----:B0-----:R-:W-:-:S04]  /*1410*/  @!P0 MOV R3, 0x400 ;  /* 0x0000040000038802 */ /* 0x001fc80000000f00 */
[----:B----4-:R-:W-:Y:S02]  /*1420*/  @!P0 LEA R3, R4, R3, 0x18 ;  /* 0x0000000304038211 */ /* 0x010fe400078ec0ff */
[----:B------:R-:W0:Y:S04]  /*1430*/  @!P0 LDC.64 R4, c[0x0][0x3a8] ;  /* 0x0000ea00ff048b82 */ /* 0x000e280000000a00 */
[----:B------:R-:W2:Y:S01]  /*1440*/  @!P0 LDS R3, [R3] ;  /* 0x0000000003038984 */ /* 0x000ea20000000800 */
[----:B0-----:R-:W-:Y:S01]  /*1450*/  @!P0 IMAD.WIDE R4, R22, 0x4, R4 ;  /* 0x0000000416048825 */ /* 0x001fe200078e0204 */
[----:B-1----:R-:W-:-:S04]  /*1460*/  IADD3 R22, PT, PT, R7, R22, RZ ;  /* 0x0000001607167210 */ /* 0x002fc80007ffe0ff */
[----:B--2---:R4:W-:Y:S01]  /*1470*/  @!P0 STG.E desc[UR6][R4.64], R3 ;  /* 0x0000000304008986 */ /* 0x0049e2000c101906 */
[----:B------:R-:W-:Y:S01]  /*1480*/  BAR.SYNC.DEFER_BLOCKING 0x0 ;  /* 0x0000000000007b1d */ /* 0x000fe20000010000 */
[----:B---3--:R-:W-:-:S13]  /*1490*/  ISETP.GE.AND P0, PT, R22, UR4, PT ;  /* 0x0000000416007c0c */ /* 0x008fda000bf06270 */
[----:B----4-:R-:W-:Y:S05]  /*14a0*/  @!P0 BRA `(.L_x_65) ;  /* 0xffffffe800f88947 */ /* 0x010fea000383ffff */
[----:B------:R-:W-:Y:S05]  /*14b0*/  EXIT ;  /* 0x000000000000794d */ /* 0x000fea0003800000 */
        .weak           $__internal_2_$__cuda_sm20_sqrt_rn_f32_slowpath
        .type           $__internal_2_$__cuda_sm20_sqrt_rn_f32_slowpath,@function
        .size           $__internal_2_$__cuda_sm20_sqrt_rn_f32_slowpath,(.L_x_153 - $__internal_2_$__cuda_sm20_sqrt_rn_f32_slowpath)
$__internal_2_$__cuda_sm20_sqrt_rn_f32_slowpath:
[----:B------:R-:W-:-:S13]  /*14c0*/  LOP3.LUT P0, RZ, R8, 0x7fffffff, RZ, 0xc0, !PT ;  /* 0x7fffffff08ff7812 */ /* 0x000fda000780c0ff */
[----:B------:R-:W-:Y:S01]  /*14d0*/  @!P0 MOV R10, R8 ;  /* 0x00000008000a8202 */ /* 0x000fe20000000f00 */
[----:B------:R-:W-:Y:S06]  /*14e0*/  @!P0 BRA `(.L_x_66) ;  /* 0x0000000000408947 */ /* 0x000fec0003800000 */
[----:B------:R-:W-:-:S13]  /*14f0*/  FSETP.GEU.FTZ.AND P0, PT, R8, RZ, PT ;  /* 0x000000ff0800720b */ /* 0x000fda0003f1e000 */
[----:B------:R-:W-:Y:S01]  /*1500*/  @!P0 MOV R10, 0x7fffffff ;  /* 0x7fffffff000a8802 */ /* 0x000fe20000000f00 */
        /* <DEDUP_REMOVED lines=8> */
[----:B------:R-:W-:-:S03]  /*1590*/  @P0 FMUL.FTZ R11, R11, 0.5 ;  /* 0x3f0000000b0b0820 */ /* 0x000fc60000410000 */
[----:B------:R-:W-:-:S04]  /*15a0*/  @P0 FADD.FTZ R26, -R25, -RZ ;  /* 0x800000ff191a0221 */ /* 0x000fc80000010100 */
[----:B------:R-:W-:Y:S01]  /*15b0*/  @P0 FFMA R26, R25, R26, R10 ;  /* 0x0000001a191a0223 */ /* 0x000fe2000000000a */
[----:B------:R-:W-:-:S03]  /*15c0*/  @!P0 MOV R10, R8 ;  /* 0x00000008000a8202 */ /* 0x000fc60000000f00 */
[----:B------:R-:W-:-:S04]  /*15d0*/  @P0 FFMA R11, R26, R11, R25 ;  /* 0x0000000b1a0b0223 */ /* 0x000fc80000000019 */
[----:B------:R-:W-:-:S07]  /*15e0*/  @P0 FMUL.FTZ R10, R11, 2.3283064365386962891e-10 ;  /* 0x2f8000000b0a0820 */ /* 0x000fce0000410000 */
.L_x_66:
[----:B------:R-:W-:Y:S01]  /*15f0*/  MOV R8, R9 ;  /* 0x0000000900087202 */ /* 0x000fe20000000f00 */
[----:B------:R-:W-:-:S04]  /*1600*/  HFMA2 R9, -RZ, RZ, 0, 0 ;  /* 0x00000000ff097431 */ /* 0x000fc800000001ff */
[----:B------:R-:W-:Y:S05]  /*1610*/  RET.REL.NODEC R8 `(_Z9matchcostiiiPKfS0_S0_Pf) ;  /* 0xffffffe808787950 */ /* 0x000fea0003c3ffff */
.L_x_67:
        /* <DEDUP_REMOVED lines=14> */
.L_x_153:


//--------------------- .text._Z11approxmatchiiiPKfS0_Pf --------------------------
	.section	.text._Z11approxmatchiiiPKfS0_Pf,"ax",@progbits
	.align	128
        .global         _Z11approxmatchiiiPKfS0_Pf
        .type           _Z11approxmatchiiiPKfS0_Pf,@function
        .size           _Z11approxmatchiiiPKfS0_Pf,(.L_x_154 - _Z11approxmatchiiiPKfS0_Pf)
        .other          _Z11approxmatchiiiPKfS0_Pf,@"STO_CUDA_ENTRY STV_DEFAULT"
_Z11approxmatchiiiPKfS0_Pf:
.text._Z11approxmatchiiiPKfS0_Pf:
[----:B------:R-:W-:Y:S01]  /*0000*/  LDC R1, c[0x0][0x37c] ;  /* 0x0000df00ff017b82 */ /* 0x000fe20000000800 */
[----:B------:R-:W0:Y:S01]  /*0010*/  LDCU UR5, c[0x0][0x384] ;  /* 0x00007080ff0577ac */ /* 0x000e220008000800 */
[----:B------:R-:W0:Y:S02]  /*0020*/  LDCU UR4, c[0x0][0x388] ;  /* 0x00007100ff0477ac */ /* 0x000e240008000800 */
[----:B0-----:R-:W-:-:S09]  /*0030*/  UISETP.GE.AND UP0, UPT, UR5, UR4, UPT ;  /* 0x000000040500728c */ /* 0x001fd2000bf06270 */
[----:B------:R-:W-:Y:S05]  /*0040*/  BRA.U !UP0, `(.L_x_68) ;  /* 0x0000000108707547 */ /* 0x000fea000b800000 */
[----:B------:R-:W-:Y:S01]  /*0050*/  MOV R0, UR4 ;  /* 0x0000000400007c02 */ /* 0x000fe20008000f00 */
[----:B------:R-:W-:Y:S02]  /*0060*/  ULOP3.LUT UR6, UR5, UR4, URZ, 0x3c, !UPT ;  /* 0x0000000405067292 */ /* 0x000fe4000f8e3cff */
[----:B------:R-:W-:Y:S02]  /*0070*/  MOV R4, UR5 ;  /* 0x0000000500047c02 */ /* 0x000fe40008000f00 */
[----:B------:R-:W-:Y:S02]  /*0080*/  IABS R5, R0 ;  /* 0x0000000000057213 */ /* 0x000fe40000000000 */
[----:B------:R-:W-:Y:S02]  /*0090*/  IABS R4, R4 ;  /* 0x0000000400047213 */ /* 0x000fe40000000000 */
[----:B------:R-:W0:Y:S01]  /*00a0*/  I2F.RP R0, R5 ;  /* 0x0000000500007306 */ /* 0x000e220000209400 */
[----:B------:R-:W-:-:S07]  /*00b0*/  ISETP.LE.AND P2, PT, RZ, UR6, PT ;  /* 0x00000006ff007c0c */ /* 0x000fce000bf43270 */
[----:B0-----:R-:W0:Y:S02]  /*00c0*/  MUFU.RCP R0, R0 ;  /* 0x0000000000007308 */ /* 0x001e240000001000 */
[----:B0-----:R-:W-:-:S06]  /*00d0*/  IADD3 R2, PT, PT, R0, 0xffffffe, RZ ;  /* 0x0ffffffe00027810 */ /* 0x001fcc0007ffe0ff */
[----:B------:R0:W1:Y:S02]  /*00e0*/  F2I.FTZ.U32.TRUNC.NTZ R3, R2 ;  /* 0x0000000200037305 */ /* 0x000064000021f000 */
[----:B0-----:R-:W-:Y:S01]  /*00f0*/  HFMA2 R2, -RZ, RZ, 0, 0 ;  /* 0x00000000ff027431 */ /* 0x001fe200000001ff */
[----:B-1----:R-:W-:-:S05]  /*0100*/  IADD3 R6, PT, PT, RZ, -R3, RZ ;  /* 0x80000003ff067210 */ /* 0x002fca0007ffe0ff */
[----:B------:R-:W-:-:S04]  /*0110*/  IMAD R7, R6, R5, RZ ;  /* 0x0000000506077224 */ /* 0x000fc800078e02ff */
[----:B------:R-:W-:Y:S01]  /*0120*/  IMAD.HI.U32 R3, R3, R7, R2 ;  /* 0x0000000703037227 */ /* 0x000fe200078e0002 */
[----:B------:R-:W-:-:S05]  /*0130*/  MOV R2, 0x3f800000 ;  /* 0x3f80000000027802 */ /* 0x000fca0000000f00 */
[----:B------:R-:W-:-:S05]  /*0140*/  IMAD.HI.U32 R3, R3, R4, RZ ;  /* 0x0000000403037227 */ /* 0x000fca00078e00ff */
[----:B------:R-:W-:-:S05]  /*0150*/  IADD3 R0, PT, PT, -R3, RZ, RZ ;  /* 0x000000ff03007210 */ /* 0x000fca0007ffe1ff */
[----:B------:R-:W-:-:S05]  /*0160*/  IMAD R0, R5, R0, R4 ;  /* 0x0000000005007224 */ /* 0x000fca00078e0204 */
[----:B------:R-:W-:-:S13]  /*0170*/  ISETP.GT.U32.AND P1, PT, R5, R0, PT ;  /* 0x000000000500720c */ /* 0x000fda0003f24070 */
[-C--:B------:R-:W-:Y:S02]  /*0180*/  @!P1 IADD3 R0, PT, PT, R0, -R5.reuse, RZ ;  /* 0x8000000500009210 */ /* 0x080fe40007ffe0ff */
[----:B------:R-:W-:Y:S02]  /*0190*/  @!P1 IADD3 R3, PT, PT, R3, 0x1, RZ ;  /* 0x0000000103039810 */ /* 0x000fe40007ffe0ff */
[----:B------:R-:W-:Y:S02]  /*01a0*/  ISETP.GE.U32.AND P0, PT, R0, R5, PT ;  /* 0x000000050000720c */ /* 0x000fe40003f06070 */
[----:B------:R-:W-:-:S11]  /*01b0*/  ISETP.NE.AND P1, PT, RZ, UR4, PT ;  /* 0x00000004ff007c0c */ /* 0x000fd6000bf25270 */
[----:B------:R-:W-:-:S04]  /*01c0*/  @P0 IADD3 R3, PT, PT, R3, 0x1, RZ ;  /* 0x0000000103030810 */ /* 0x000fc80007ffe0ff */
[----:B------:R-:W-:Y:S02]  /*01d0*/  @!P2 IADD3 R3, PT, PT, -R3, RZ, RZ ;  /* 0x000000ff0303a210 */ /* 0x000fe40007ffe1ff */
[----:B------:R-:W-:-:S04]  /*01e0*/  @!P1 LOP3.LUT R3, RZ, UR4, RZ, 0x33, !PT ;  /* 0x00000004ff039c12 */ /* 0x000fc8000f8e33ff */
[----:B------:R-:W-:Y:S01]  /*01f0*/  I2FP.F32.S32 R3, R3 ;  /* 0x0000000300037245 */ /* 0x000fe20000201400 */
[----:B------:R-:W-:Y:S06]  /*0200*/  BRA `(.L_x_69) ;  /* 0x0000000000707947 */ /* 0x000fec0003800000 */
.L_x_68:
        /* <DEDUP_REMOVED lines=8> */
[----:B0-----:R-:W-:-:S06]  /*0290*/  VIADD R2, R0, 0xffffffe ;  /* 0x0ffffffe00027836 */ /* 0x001fcc0000000000 */
[----:B------:R0:W1:Y:S02]  /*02a0*/  F2I.FTZ.U32.TRUNC.NTZ R3, R2 ;  /* 0x0000000200037305 */ /* 0x000064000021f000 */
[----:B0-----:R-:W-:Y:S01]  /*02b0*/  HFMA2 R2, -RZ, RZ, 0, 0 ;  /* 0x00000000ff027431 */ /* 0x001fe200000001ff */
[----:B-1----:R-:W-:-:S05]  /*02c0*/  IADD3 R6, PT, PT, RZ, -R3, RZ ;  /* 0x80000003ff067210 */ /* 0x002fca0007ffe0ff */
[----:B------:R-:W-:-:S04]  /*02d0*/  IMAD R5, R6, R7, RZ ;  /* 0x0000000706057224 */ /* 0x000fc800078e02ff */
[----:B------:R-:W-:-:S06]  /*02e0*/  IMAD.HI.U32 R3, R3, R5, R2 ;  /* 0x0000000503037227 */ /* 0x000fcc00078e0002 */
        /* <DEDUP_REMOVED lines=9> */
[----:B------:R-:W-:Y:S01]  /*0380*/  MOV R2, R3 ;  /* 0x0000000300027202 */ /* 0x000fe20000000f00 */
[----:B------:R-:W-:-:S03]  /*0390*/  HFMA2 R3, -RZ, RZ, 1.875, 0 ;  /* 0x3f800000ff037431 */ /* 0x000fc600000001ff */
[----:B------:R-:W-:Y:S02]  /*03a0*/  @!P2 IADD3 R2, PT, PT, -R2, RZ, RZ ;  /* 0x000000ff0202a210 */ /* 0x000fe40007ffe1ff */
[----:B------:R-:W-:-:S04]  /*03b0*/  @!P1 LOP3.LUT R2, RZ, UR5, RZ, 0x33, !PT ;  /* 0x00000005ff029c12 */ /* 0x000fc8000f8e33ff */
[----:B------:R-:W-:-:S07]  /*03c0*/  I2FP.F32.S32 R2, R2 ;  /* 0x0000000200027245 */ /* 0x000fce0000201400 */
.L_x_69:
[----:B------:R-:W0:Y:S08]  /*03d0*/  S2UR UR6, SR_CTAID.X ;  /* 0x00000000000679c3 */ /* 0x000e300000002500 */
[----:B------:R-:W0:Y:S02]  /*03e0*/  LDC R0, c[0x0][0x380] ;  /* 0x0000e000ff007b82 */ /* 0x000e240000000800 */
[----:B0-----:R-:W-:-:S13]  /*03f0*/  ISETP.LE.AND P0, PT, R0, UR6, PT ;  /* 0x0000000600007c0c */ /* 0x001fda000bf03270 */
[----:B------:R-:W-:Y:S05]  /*0400*/  @P0 EXIT ;  /* 0x000000000000094d */ /* 0x000fea0003800000 */
[----:B------:R-:W-:Y:S01]  /*0410*/  ULOP3.LUT UR11, UR5, 0x3, URZ, 0xc0, !UPT ;  /* 0x00000003050b7892 */ /* 0x000fe2000f8ec0ff */
[----:B------:R-:W0:Y:S01]  /*0420*/  LDCU UR14, c[0x0][0x360] ;  /* 0x00006c00ff0e77ac */ /* 0x000e220008000800 */
[----:B------:R-:W1:Y:S01]  /*0430*/  LDCU.64 UR12, c[0x0][0x358] ;  /* 0x00006b00ff0c77ac */ /* 0x000e620008000a00 */
[----:B------:R-:W-:Y:S02]  /*0440*/  ULOP3.LUT UR4, UR4, 0x7ffffff8, URZ, 0xc0, !UPT ;  /* 0x7ffffff804047892 */ /* 0x000fe4000f8ec0ff */
[----:B------:R-:W-:-:S12]  /*0450*/  ULOP3.LUT UR5, UR5, 0x7ffffffc, URZ, 0xc0, !UPT ;  /* 0x7ffffffc05057892 */ /* 0x000fd8000f8ec0ff */
.L_x_138:
[----:B--2---:R-:W2:Y:S01]  /*0460*/  S2R R4, SR_TID.X ;  /* 0x0000000000047919 */ /* 0x004ea20000002100 */
[----:B---3--:R-:W3:Y:S01]  /*0470*/  LDCU UR7, c[0x0][0x384] ;  /* 0x00007080ff0777ac */ /* 0x008ee20008000800 */
[----:B------:R-:W-:Y:S01]  /*0480*/  BSSY.RECONVERGENT B0, `(.L_x_70) ;  /* 0x0000013000007945 */ /* 0x000fe20003800200 */
[----:B------:R-:W3:Y:S01]  /*0490*/  LDCU UR19, c[0x0][0x388] ;  /* 0x00007100ff1377ac */ /* 0x000ee20008000800 */
[----:B----4-:R-:W4:Y:S01]  /*04a0*/  LDCU UR8, c[0x0][0x384] ;  /* 0x00007080ff0877ac */ /* 0x010f220008000800 */
[----:B-----5:R-:W5:Y:S01]  /*04b0*/  LDCU UR9, c[0x0][0x388] ;  /* 0x00007100ff0977ac */ /* 0x020f620008000800 */
[----:B---3--:R-:W-:-:S06]  /*04c0*/  UIMAD UR7, UR7, UR19, URZ ;  /* 0x00000013070772a4 */ /* 0x008fcc000f8e02ff */
[C---:B--2---:R-:W-:Y:S02]  /*04d0*/  ISETP.GE.AND P1, PT, R4.reuse, UR7, PT ;  /* 0x0000000704007c0c */ /* 0x044fe4000bf26270 */
[C---:B----4-:R-:W-:Y:S02]  /*04e0*/  ISETP.GE.AND P2, PT, R4.reuse, UR8, PT ;  /* 0x0000000804007c0c */ /* 0x050fe4000bf46270 */
[----:B-----5:R-:W-:-:S09]  /*04f0*/  ISETP.GE.AND P0, PT, R4, UR9, PT ;  /* 0x0000000904007c0c */ /* 0x020fd2000bf06270 */
[----:B------:R-:W-:Y:S05]  /*0500*/  @P1 BRA `(.L_x_71) ;  /* 0x0000000000281947 */ /* 0x000fea0003800000 */
[----:B------:R-:W2:Y:S01]  /*0510*/  LDC.64 R8, c[0x0][0x3a0] ;  /* 0x0000e800ff087b82 */ /* 0x000ea20000000a00 */
[----:B------:R-:W-:Y:S01]  /*0520*/  MOV R5, UR6 ;  /* 0x0000000600057c02 */ /* 0x000fe20008000f00 */
[----:B------:R-:W-:-:S04]  /*0530*/  IMAD.MOV.U32 R0, RZ, RZ, R4 ;  /* 0x000000ffff007224 */ /* 0x000fc800078e0004 */
[----:B------:R-:W-:-:S07]  /*0540*/  IMAD R5, R5, UR7, RZ ;  /* 0x0000000705057c24 */ /* 0x000fce000f8e02ff */
.L_x_72:
[----:B---3--:R-:W-:Y:S02]  /*0550*/  IADD3 R7, PT, PT, R5, R0, RZ ;  /* 0x0000000005077210 */ /* 0x008fe40007ffe0ff */
[----:B0-----:R-:W-:-:S03]  /*0560*/  IADD3 R0, PT, PT, R0, UR14, RZ ;  /* 0x0000000e00007c10 */ /* 0x001fc6000fffe0ff */
[----:B--2---:R-:W-:Y:S01]  /*0570*/  IMAD.WIDE R6, R7, 0x4, R8 ;  /* 0x0000000407067825 */ /* 0x004fe200078e0208 */
[----:B------:R-:W-:-:S04]  /*0580*/  ISETP.GE.AND P1, PT, R0, UR7, PT ;  /* 0x0000000700007c0c */ /* 0x000fc8000bf26270 */
[----:B-1----:R3:W-:Y:S09]  /*0590*/  STG.E desc[UR12][R6.64], RZ ;  /* 0x000000ff06007986 */ /* 0x0027f2000c10190c */
[----:B------:R-:W-:Y:S05]  /*05a0*/  @!P1 BRA `(.L_x_72) ;  /* 0xfffffffc00e89947 */ /* 0x000fea000383ffff */
.L_x_71:
[----:B01----:R-:W-:Y:S05]  /*05b0*/  BSYNC.RECONVERGENT B0 ;  /* 0x0000000000007941 */ /* 0x003fea0003800200 */
.L_x_70:
[----:B------:R-:W-:Y:S04]  /*05c0*/  BSSY.RECONVERGENT B0, `(.L_x_73) ;  /* 0x000000b000007945 */ /* 0x000fe80003800200 */
[----:B------:R-:W-:Y:S05]  /*05d0*/  @P2 BRA `(.L_x_74) ;  /* 0x0000000000242947 */ /* 0x000fea0003800000 */
[----:B---3--:R-:W0:Y:S01]  /*05e0*/  S2R R6, SR_CgaCtaId ;  /* 0x0000000000067919 */ /* 0x008e220000008800 */
[----:B------:R-:W-:Y:S02]  /*05f0*/  MOV R5, 0x400 ;  /* 0x0000040000057802 */ /* 0x000fe40000000f00 */
[----:B------:R-:W-:Y:S02]  /*0600*/  MOV R0, R4 ;  /* 0x0000000400007202 */ /* 0x000fe40000000f00 */
[----:B0-----:R-:W-:-:S07]  /*0610*/  LEA R5, R6, R5, 0x18 ;  /* 0x0000000506057211 */ /* 0x001fce00078ec0ff */
.L_x_75:
[C---:B------:R-:W-:Y:S02]  /*0620*/  LEA R7, R0.reuse, R5, 0x2 ;  /* 0x0000000500077211 */ /* 0x040fe400078e10ff */
[----:B------:R-:W-:-:S03]  /*0630*/  IADD3 R0, PT, PT, R0, UR14, RZ ;  /* 0x0000000e00007c10 */ /* 0x000fc6000fffe0ff */
[----:B------:R0:W-:Y:S01]  /*0640*/  STS [R7], R2 ;  /* 0x0000000207007388 */ /* 0x0001e20000000800 */
[----:B------:R-:W-:-:S13]  /*0650*/  ISETP.GE.AND P1, PT, R0, UR8, PT ;  /* 0x0000000800007c0c */ /* 0x000fda000bf26270 */
[----:B0-----:R-:W-:Y:S05]  /*0660*/  @!P1 BRA `(.L_x_75) ;  /* 0xfffffffc00ec9947 */ /* 0x001fea000383ffff */
.L_x_74:
[----:B------:R-:W-:Y:S05]  /*0670*/  BSYNC.RECONVERGENT B0 ;  /* 0x0000000000007941 */ /* 0x000fea0003800200 */
.L_x_73:
[----:B------:R-:W-:Y:S04]  /*0680*/  BSSY.RECONVERGENT B0, `(.L_x_76) ;  /* 0x000000c000007945 */ /* 0x000fe80003800200 */
[----:B------:R-:W-:Y:S05]  /*0690*/  @P0 BRA `(.L_x_77) ;  /* 0x0000000000280947 */ /* 0x000fea0003800000 */
[----:B---3--:R-:W0:Y:S01]  /*06a0*/  S2R R6, SR_CgaCtaId ;  /* 0x0000000000067919 */ /* 0x008e220000008800 */
[----:B------:R-:W-:Y:S02]  /*06b0*/  MOV R5, 0x400 ;  /* 0x0000040000057802 */ /* 0x000fe40000000f00 */
[----:B------:R-:W-:Y:S02]  /*06c0*/  MOV R0, R4 ;  /* 0x0000000400007202 */ /* 0x000fe40000000f00 */
[----:B------:R-:W-:-:S04]  /*06d0*/  IADD3 R5, PT, PT, R5, 0x4000, RZ ;  /* 0x0000400005057810 */ /* 0x000fc80007ffe0ff */
[----:B0-----:R-:W-:-:S07]  /*06e0*/  LEA R5, R6, R5, 0x18 ;  /* 0x0000000506057211 */ /* 0x001fce00078ec0ff */
.L_x_78:
[C---:B------:R-:W-:Y:S02]  /*06f0*/  LEA R6, R0.reuse, R5, 0x2 ;  /* 0x0000000500067211 */ /* 0x040fe400078e10ff */
[----:B------:R-:W-:-:S03]  /*0700*/  IADD3 R0, PT, PT, R0, UR14, RZ ;  /* 0x0000000e00007c10 */ /* 0x000fc6000fffe0ff */
[----:B------:R0:W-:Y:S01]  /*0710*/  STS [R6], R3 ;  /* 0x0000000306007388 */ /* 0x0001e20000000800 */
[----:B------:R-:W-:-:S13]  /*0720*/  ISETP.GE.AND P0, PT, R0, UR9, PT ;  /* 0x0000000900007c0c */ /* 0x000fda000bf06270 */
[----:B0-----:R-:W-:Y:S05]  /*0730*/  @!P0 BRA `(.L_x_78) ;  /* 0xfffffffc00ec8947 */ /* 0x001fea000383ffff */
.L_x_77:
[----:B------:R-:W-:Y:S05]  /*0740*/  BSYNC.RECONVERGENT B0 ;  /* 0x0000000000007941 */ /* 0x000fea0003800200 */
.L_x_76:
[----:B------:R-:W-:Y:S01]  /*0750*/  BAR.SYNC.DEFER_BLOCKING 0x0 ;  /* 0x0000000000007b1d */ /* 0x000fe20000010000 */
[----:B------:R-:W-:-:S05]  /*0760*/  UIMAD UR8, UR6, UR8, URZ ;  /* 0x00000008060872a4 */ /* 0x000fca000f8e02ff */
[----:B------:R-:W-:-:S07]  /*0770*/  UMOV UR15, 0x7 ;  /* 0x00000007000f7882 */ /* 0x000fce0000000000 */
.L_x_137:
[----:B------:R-:W-:Y:S01]  /*0780*/  UISETP.NE.AND UP0, UPT, UR15, -0x2, UPT ;  /* 0xfffffffe0f00788c */ /* 0x000fe2000bf05270 */
[----:B0---4-:R-:W-:-:S05]  /*0790*/  HFMA2 R0, -RZ, RZ, 1.875, 0 ;  /* 0x3f800000ff007431 */ /* 0x011fca00000001ff */
[----:B------:R-:W-:Y:S01]  /*07a0*/  PLOP3.LUT P0, PT, PT, PT, UP0, 0x80, 0x8 ;  /* 0x000000000008781c */ /* 0x000fe20003f0f008 */
[----:B------:R-:W-:-:S09]  /*07b0*/  UISETP.NE.AND UP0, UPT, UR15, URZ, UPT ;  /* 0x000000ff0f00728c */ /* 0x000fd2000bf05270 */
[----:B-123-5:R-:W-:Y:S05]  /*07c0*/  BRA.U !UP0, `(.L_x_79) ;  /* 0x0000000108847547 */ /* 0x02efea000b800000 */
[----:B------:R-:W-:Y:S01]  /*07d0*/  FFMA R0, RZ, 1.4426950216293334961, RZ ;  /* 0x3fb8aa3bff007823 */ /* 0x000fe200000000ff */
[----:B------:R-:W-:-:S03]  /*07e0*/  I2FP.F32.S32 R11, UR15 ;  /* 0x0000000f000b7c45 */ /* 0x000fc60008201400 */
[----:B------:R-:W-:Y:S01]  /*07f0*/  FADD R0, RZ, R0 ;  /* 0x00000000ff007221 */ /* 0x000fe20000000000 */
[----:B------:R-:W-:-:S03]  /*0800*/  FSETP.NAN.AND P3, PT, |R11|, |R11|, PT ;  /* 0x4000000b0b00720b */ /* 0x000fc60003f68200 */
[----:B------:R-:W-:-:S04]  /*0810*/  FFMA R0, RZ, RZ, R0 ;  /* 0x000000ffff007223 */ /* 0x000fc80000000000 */
[----:B---3--:R-:W-:-:S04]  /*0820*/  FFMA R6, RZ, RZ, R0 ;  /* 0x000000ffff067223 */ /* 0x008fc80000000000 */
[----:B------:R-:W-:-:S04]  /*0830*/  FADD R7, R6, 2 ;  /* 0x4000000006077421 */ /* 0x000fc80000000000 */
[C---:B------:R-:W-:Y:S01]  /*0840*/  FMUL R0, R7.reuse, R11 ;  /* 0x0000000b07007220 */ /* 0x040fe20000400000 */
[----:B------:R-:W-:-:S03]  /*0850*/  FADD R9, R7, -2 ;  /* 0xc000000007097421 */ /* 0x000fc60000000000 */
[----:B------:R-:W0:Y:S01]  /*0860*/  FRND R5, R0 ;  /* 0x0000000000057307 */ /* 0x000e220000201000 */
[----:B------:R-:W-:Y:S01]  /*0870*/  FADD R9, R6, -R9 ;  /* 0x8000000906097221 */ /* 0x000fe20000000000 */
[----:B------:R-:W-:Y:S01]  /*0880*/  FFMA R6, R7, R11, -R0 ;  /* 0x0000000b07067223 */ /* 0x000fe20000000800 */
[----:B------:R-:W-:-:S03]  /*0890*/  FSETP.GT.AND P1, PT, |R0|, 152, PT ;  /* 0x431800000000780b */ /* 0x000fc60003f24200 */
[----:B------:R-:W-:Y:S01]  /*08a0*/  FFMA R7, R9, R11, R6 ;  /* 0x0000000b09077223 */ /* 0x000fe20000000006 */
[----:B------:R-:W-:Y:S01]  /*08b0*/  MOV R9, 0x391fcb8e ;  /* 0x391fcb8e00097802 */ /* 0x000fe20000000f00 */
[----:B------:R-:W1:Y:S01]  /*08c0*/  F2I.NTZ R8, R0 ;  /* 0x0000000000087305 */ /* 0x000e620000203100 */
[----:B0-----:R-:W-:Y:S01]  /*08d0*/  FADD R6, R0, -R5 ;  /* 0x8000000500067221 */ /* 0x001fe20000000000 */
[----:B------:R-:W-:-:S03]  /*08e0*/  FSETP.GT.AND P2, PT, R5, RZ, PT ;  /* 0x000000ff0500720b */ /* 0x000fc60003f44000 */
[----:B------:R-:W-:Y:S01]  /*08f0*/  FADD R6, R6, R7 ;  /* 0x0000000706067221 */ /* 0x000fe20000000000 */
[----:B------:R-:W-:Y:S02]  /*0900*/  SEL R5, RZ, 0x83000000, P2 ;  /* 0x83000000ff057807 */ /* 0x000fe40001000000 */
[----:B------:R-:W-:Y:S01]  /*0910*/  FSETP.GEU.AND P2, PT, R0, RZ, PT ;  /* 0x000000ff0000720b */ /* 0x000fe20003f4e000 */
[----:B------:R-:W-:Y:S02]  /*0920*/  FFMA R7, R6, R9, 0.0013391353422775864601 ;  /* 0x3aaf85ed06077423 */ /* 0x000fe40000000009 */
[----:B-1----:R-:W-:Y:S01]  /*0930*/  IMAD R8, R8, 0x800000, -R5 ;  /* 0x0080000008087824 */ /* 0x002fe200078e0a05 */
[----:B------:R-:W-:Y:S01]  /*0940*/  FSEL R0, RZ, +INF , !P2 ;  /* 0x7f800000ff007808 */ /* 0x000fe20005000000 */
[----:B------:R-:W-:-:S04]  /*0950*/  FFMA R7, R6, R7, 0.0096188392490148544312 ;  /* 0x3c1d985606077423 */ /* 0x000fc80000000007 */
[----:B------:R-:W-:-:S04]  /*0960*/  FFMA R7, R6, R7, 0.055503588169813156128 ;  /* 0x3d6357bb06077423 */ /* 0x000fc80000000007 */
[----:B------:R-:W-:-:S04]  /*0970*/  FFMA R7, R6, R7, 0.24022644758224487305 ;  /* 0x3e75fdec06077423 */ /* 0x000fc80000000007 */
[----:B------:R-:W-:Y:S01]  /*0980*/  FFMA R9, R6, R7, 0.69314718246459960938 ;  /* 0x3f31721806097423 */ /* 0x000fe20000000007 */
[----:B------:R-:W-:-:S03]  /*0990*/  IADD3 R7, PT, PT, R5, 0x7f000000, RZ ;  /* 0x7f00000005077810 */ /* 0x000fc60007ffe0ff */
[----:B------:R-:W-:-:S04]  /*09a0*/  FFMA R6, R6, R9, 1 ;  /* 0x3f80000006067423 */ /* 0x000fc80000000009 */
[----:B------:R-:W-:-:S04]  /*09b0*/  FMUL R7, R7, R6 ;  /* 0x0000000607077220 */ /* 0x000fc80000400000 */
[----:B------:R-:W-:Y:S01]  /*09c0*/  @!P1 FMUL R0, R8, R7 ;  /* 0x0000000708009220 */ /* 0x000fe20000400000 */
[----:B------:R-:W-:-:S07]  /*09d0*/  @P3 FADD R0, R11, 4 ;  /* 0x408000000b003421 */ /* 0x000fce0000000000 */
.L_x_79:
[----:B------:R-:W-:Y:S01]  /*09e0*/  FSEL R0, -R0, RZ, P0 ;  /* 0x000000ff00007208 */ /* 0x000fe20000000100 */
[----:B------:R-:W-:Y:S01]  /*09f0*/  BSSY.RECONVERGENT B0, `(.L_x_80) ;  /* 0x00000f7000007945 */ /* 0x000fe20003800200 */
[----:B------:R-:W-:Y:S02]  /*0a00*/  ISETP.NE.AND P0, PT, R4, RZ, PT ;  /* 0x000000ff0400720c */ /* 0x000fe40003f05270 */
[----:B------:R-:W-:-:S11]  /*0a10*/  R2UR UR17, R0 ;  /* 0x00000000001172ca */ /* 0x000fd600000e0000 */
[----:B------:R-:W-:Y:S05]  /*0a20*/  @P0 BRA `(.L_x_81) ;  /* 0x0000000c00cc0947 */ /* 0x000fea0003800000 */
[----:B------:R-:W0:Y:S01]  /*0a30*/  S2UR UR9, SR_CgaCtaId ;  /* 0x00000000000979c3 */ /* 0x000e220000008800 */
[----:B------:R-:W-:Y:S01]  /*0a40*/  UMOV UR7, 0x400 ;  /* 0x0000040000077882 */ /* 0x000fe20000000000 */
[----:B------:R-:W1:Y:S02]  /*0a50*/  LDCU UR10, c[0x0][0x388] ;  /* 0x00007100ff0a77ac */ /* 0x000e640008000800 */
[----:B-1----:R-:W-:Y:S02]  /*0a60*/  UISETP.GE.AND UP0, UPT, UR10, 0x1, UPT ;  /* 0x000000010a00788c */ /* 0x002fe4000bf06270 */
[----:B0-----:R-:W-:-:S09]  /*0a70*/  ULEA UR16, UR9, UR7, 0x18 ;  /* 0x0000000709107291 */ /* 0x001fd2000f8ec0ff */
[----:B------:R-:W-:Y:S01]  /*0a80*/  STS [UR16+0xb000], RZ ;  /* 0x00b000ffff007988 */ /* 0x000fe20008000810 */
[----:B------:R-:W-:Y:S05]  /*0a90*/  BRA.U !UP0, `(.L_x_81) ;  /* 0x0000000d08b07547 */ /* 0x000fea000b800000 */
[----:B------:R-:W-:Y:S01]  /*0aa0*/  UISETP.GE.U32.AND UP0, UPT, UR10, 0x8, UPT ;  /* 0x000000080a00788c */ /* 0x000fe2000bf06070 */
[----:B------:R-:W-:Y:S01]  /*0ab0*/  HFMA2 R0, -RZ, RZ, 0, 0 ;  /* 0x00000000ff007431 */ /* 0x000fe200000001ff */
[----:B---3--:R-:W-:-:S07]  /*0ac0*/  MOV R6, RZ ;  /* 0x000000ff00067202 */ /* 0x008fce0000000f00 */
[----:B------:R-:W-:Y:S05]  /*0ad0*/  BRA.U !UP0, `(.L_x_82) ;  /* 0x0000000508e07547 */ /* 0x000fea000b800000 */
[----:B------:R-:W-:Y:S01]  /*0ae0*/  UIADD3 UR7, UPT, UPT, UR7, 0x4000, URZ ;  /* 0x0000400007077890 */ /* 0x000fe2000fffe0ff */
[----:B------:R-:W-:Y:S02]  /*0af0*/  MOV R6, RZ ;  /* 0x000000ff00067202 */ /* 0x000fe40000000f00 */
[----:B------:R-:W-:Y:S01]  /*0b00*/  MOV R0, RZ ;  /* 0x000000ff00007202 */ /* 0x000fe20000000f00 */
[----:B------:R-:W-:-:S12]  /*0b10*/  ULEA UR7, UR9, UR7, 0x18 ;  /* 0x0000000709077291 */ /* 0x000fd8000f8ec0ff */
.L_x_91:
[----:B-1----:R-:W-:-:S05]  /*0b20*/  LEA R5, R0, UR7, 0x2 ;  /* 0x0000000700057c11 */ /* 0x002fca000f8e10ff */
[----:B0-----:R-:W0:Y:S02]  /*0b30*/  LDS R7, [R5] ;  /* 0x0000000005077984 */ /* 0x001e240000000800 */
[----:B0-----:R-:W-:-:S13]  /*0b40*/  FSETP.GT.AND P0, PT, R7, RZ, PT ;  /* 0x000000ff0700720b */ /* 0x001fda0003f04000 */
[----:B------:R-:W-:Y:S05]  /*0b50*/  @!P0 BRA `(.L_x_83) ;  /* 0x0000000000288947 */ /* 0x000fea0003800000 */
[----:B------:R-:W0:Y:S01]  /*0b60*/  S2R R10, SR_CgaCtaId ;  /* 0x00000000000a7919 */ /* 0x000e220000008800 */
[----:B------:R-:W-:-:S04]  /*0b70*/  MOV R8, 0x400 ;  /* 0x0000040000087802 */ /* 0x000fc80000000f00 */
[----:B------:R-:W-:-:S04]  /*0b80*/  IADD3 R7, PT, PT, R8, 0xa000, RZ ;  /* 0x0000a00008077810 */ /* 0x000fc80007ffe0ff */
[----:B0-----:R-:W-:Y:S02]  /*0b90*/  LEA R9, R10, R7, 0x18 ;  /* 0x000000070a097211 */ /* 0x001fe400078ec0ff */
[----:B------:R-:W-:Y:S02]  /*0ba0*/  IADD3 R7, PT, PT, R6, 0x1, RZ ;  /* 0x0000000106077810 */ /* 0x000fe40007ffe0ff */
[----:B------:R-:W-:Y:S02]  /*0bb0*/  LEA R8, R10, R8, 0x18 ;  /* 0x000000080a087211 */ /* 0x000fe400078ec0ff */
[----:B------:R-:W-:Y:S02]  /*0bc0*/  LEA R9, R6, R9, 0x2 ;  /* 0x0000000906097211 */ /* 0x000fe400078e10ff */
[----:B------:R-:W-:Y:S01]  /*0bd0*/  MOV R6, R7 ;  /* 0x0000000700067202 */ /* 0x000fe20000000f00 */
[----:B------:R0:W-:Y:S04]  /*0be0*/  STS [R8+0xb000], R7 ;  /* 0x00b0000708007388 */ /* 0x0001e80000000800 */
[----:B------:R0:W-:Y:S02]  /*0bf0*/  STS [R9], R0 ;  /* 0x0000000009007388 */ /* 0x0001e40000000800 */
.L_x_83:
[----:B0-----:R-:W0:Y:S02]  /*0c00*/  LDS R7, [R5+0x4] ;  /* 0x0000040005077984 */ /* 0x001e240000000800 */
[----:B0-----:R-:W-:-:S13]  /*0c10*/  FSETP.GT.AND P0, PT, R7, RZ, PT ;  /* 0x000000ff0700720b */ /* 0x001fda0003f04000 */
[----:B------:R-:W-:Y:S05]  /*0c20*/  @!P0 BRA `(.L_x_84) ;  /* 0x00000000002c8947 */ /* 0x000fea0003800000 */
[----:B------:R-:W0:Y:S01]  /*0c30*/  S2R R10, SR_CgaCtaId ;  /* 0x00000000000a7919 */ /* 0x000e220000008800 */
[----:B------:R-:W-:Y:S02]  /*0c40*/  MOV R7, 0x400 ;  /* 0x0000040000077802 */ /* 0x000fe40000000f00 */
[----:B------:R-:W-:Y:S02]  /*0c50*/  IADD3 R8, PT, PT, R6, 0x1, RZ ;  /* 0x0000000106087810 */ /* 0x000fe40007ffe0ff */
[----:B------:R-:W-:-:S04]  /*0c60*/  IADD3 R9, PT, PT, R7, 0xa000, RZ ;  /* 0x0000a00007097810 */ /* 0x000fc80007ffe0ff */
[C---:B0-----:R-:W-:Y:S02]  /*0c70*/  LEA R11, R10.reuse, R9, 0x18 ;  /* 0x000000090a0b7211 */ /* 0x041fe400078ec0ff */
[----:B------:R-:W-:Y:S02]  /*0c80*/  LEA R9, R10, R7, 0x18 ;  /* 0x000000070a097211 */ /* 0x000fe400078ec0ff */
[----:B------:R-:W-:Y:S01]  /*0c90*/  LEA R10, R6, R11, 0x2 ;  /* 0x0000000b060a7211 */ /* 0x000fe200078e10ff */
[----:B------:R-:W-:Y:S01]  /*0ca0*/  IMAD.MOV.U32 R6, RZ, RZ, R8 ;  /* 0x000000ffff067224 */ /* 0x000fe200078e0008 */
[----:B------:R-:W-:Y:S01]  /*0cb0*/  IADD3 R7, PT, PT, R0, 0x1, RZ ;  /* 0x0000000100077810 */ /* 0x000fe20007ffe0ff */
[----:B------:R0:W-:Y:S04]  /*0cc0*/  STS [R9+0xb000], R8 ;  /* 0x00b0000809007388 */ /* 0x0001e80000000800 */
[----:B------:R0:W-:Y:S02]  /*0cd0*/  STS [R10], R7 ;  /* 0x000000070a007388 */ /* 0x0001e40000000800 */
.L_x_84:
        /* <DEDUP_REMOVED lines=9> */
[----:B------:R-:W-:Y:S02]  /*0d70*/  LEA R10, R6, R11, 0x2 ;  /* 0x0000000b060a7211 */ /* 0x000fe400078e10ff */
[----:B------:R-:W-:Y:S01]  /*0d80*/  IADD3 R7, PT, PT, R0, 0x2, RZ ;  /* 0x0000000200077810 */ /* 0x000fe20007ffe0ff */
[----:B------:R0:W-:Y:S01]  /*0d90*/  STS [R9+0xb000], R8 ;  /* 0x00b0000809007388 */ /* 0x0001e20000000800 */
[----:B------:R-:W-:-:S03]  /*0da0*/  MOV R6, R8 ;  /* 0x0000000800067202 */ /* 0x000fc60000000f00 */
[----:B------:R0:W-:Y:S04]  /*0db0*/  STS [R10], R7 ;  /* 0x000000070a007388 */ /* 0x0001e80000000800 */
.L_x_85:
        /* <DEDUP_REMOVED lines=14> */
.L_x_86:
        /* <DEDUP_REMOVED lines=9> */
[----:B------:R-:W-:Y:S01]  /*0f30*/  IADD3 R7, PT, PT, R0, 0x4, RZ ;  /* 0x0000000400077810 */ /* 0x000fe20007ffe0ff */
[----:B------:R-:W-:Y:S01]  /*0f40*/  IMAD R10, R6, 0x4, R11 ;  /* 0x00000004060a7824 */ /* 0x000fe200078e020b */
[----:B------:R-:W-:Y:S01]  /*0f50*/  MOV R6, R8 ;  /* 0x0000000800067202 */ /* 0x000fe20000000f00 */
[----:B------:R0:W-:Y:S04]  /*0f60*/  STS [R9+0xb000], R8 ;  /* 0x00b0000809007388 */ /* 0x0001e80000000800 */
[----:B------:R0:W-:Y:S02]  /*0f70*/  STS [R10], R7 ;  /* 0x000000070a007388 */ /* 0x0001e40000000800 */
.L_x_87:
        /* <DEDUP_REMOVED lines=14> */
.L_x_88:
        /* <DEDUP_REMOVED lines=14> */
.L_x_89:
[----:B------:R-:W1:Y:S02]  /*1140*/  LDS R5, [R5+0x1c] ;  /* 0x00001c0005057984 */ /* 0x000e640000000800 */
[----:B-1----:R-:W-:-:S13]  /*1150*/  FSETP.GT.AND P0, PT, R5, RZ, PT ;  /* 0x000000ff0500720b */ /* 0x002fda0003f04000 */
[----:B------:R-:W-:Y:S05]  /*1160*/  @!P0 BRA `(.L_x_90) ;  /* 0x00000000002c8947 */ /* 0x000fea0003800000 */
[----:B0-----:R-:W0:Y:S01]  /*1170*/  S2R R8, SR_CgaCtaId ;  /* 0x0000000000087919 */ /* 0x001e220000008800 */
[----:B------:R-:W-:-:S05]  /*1180*/  MOV R5, 0x400 ;  /* 0x0000040000057802 */ /* 0x000fca0000000f00 */
[----:B------:R-:W-:-:S05]  /*1190*/  VIADD R7, R5, 0xa000 ;  /* 0x0000a00005077836 */ /* 0x000fca0000000000 */
[----:B0-----:R-:W-:Y:S02]  /*11a0*/  LEA R9, R8, R7, 0x18 ;  /* 0x0000000708097211 */ /* 0x001fe400078ec0ff */
[----:B------:R-:W-:Y:S02]  /*11b0*/  IADD3 R7, PT, PT, R6, 0x1, RZ ;  /* 0x0000000106077810 */ /* 0x000fe40007ffe0ff */
[----:B------:R-:W-:Y:S02]  /*11c0*/  LEA R8, R8, R5, 0x18 ;  /* 0x0000000508087211 */ /* 0x000fe400078ec0ff */
[----:B------:R-:W-:Y:S02]  /*11d0*/  LEA R10, R6, R9, 0x2 ;  /* 0x00000009060a7211 */ /* 0x000fe400078e10ff */
[----:B------:R-:W-:Y:S01]  /*11e0*/  IADD3 R5, PT, PT, R0, 0x7, RZ ;  /* 0x0000000700057810 */ /* 0x000fe20007ffe0ff */
[----:B------:R1:W-:Y:S01]  /*11f0*/  STS [R8+0xb000], R7 ;  /* 0x00b0000708007388 */ /* 0x0003e20000000800 */
[----:B------:R-:W-:-:S03]  /*1200*/  MOV R6, R7 ;  /* 0x0000000700067202 */ /* 0x000fc60000000f00 */
[----:B------:R1:W-:Y:S04]  /*1210*/  STS [R10], R5 ;  /* 0x000000050a007388 */ /* 0x0003e80000000800 */
.L_x_90:
[----:B------:R-:W-:-:S04]  /*1220*/  IADD3 R0, PT, PT, R0, 0x8, RZ ;  /* 0x0000000800007810 */ /* 0x000fc80007ffe0ff */
[----:B------:R-:W-:-:S13]  /*1230*/  ISETP.NE.AND P0, PT, R0, UR4, PT ;  /* 0x0000000400007c0c */ /* 0x000fda000bf05270 */
[----:B------:R-:W-:Y:S05]  /*1240*/  @P0 BRA `(.L_x_91) ;  /* 0xfffffff800340947 */ /* 0x000fea000383ffff */
[----:B------:R-:W-:-:S07]  /*1250*/  MOV R0, UR4 ;  /* 0x0000000400007c02 */ /* 0x000fce0008000f00 */
.L_x_82:
[----:B------:R-:W-:-:S04]  /*1260*/  ULOP3.LUT UR7, UR19, 0x7, URZ, 0xc0, !UPT ;  /* 0x0000000713077892 */ /* 0x000fc8000f8ec0ff */
[----:B------:R-:W-:-:S09]  /*1270*/  UISETP.NE.AND UP0, UPT, UR7, URZ, UPT ;  /* 0x000000ff0700728c */ /* 0x000fd2000bf05270 */
[----:B------:R-:W-:Y:S05]  /*1280*/  BRA.U !UP0, `(.L_x_81) ;  /* 0x0000000508b47547 */ /* 0x000fea000b800000 */
[----:B------:R-:W-:-:S04]  /*1290*/  UIADD3 UR7, UPT, UPT, UR7, -0x1, URZ ;  /* 0xffffffff07077890 */ /* 0x000fc8000fffe0ff */
[----:B------:R-:W-:-:S09]  /*12a0*/  UISETP.GE.U32.AND UP0, UPT, UR7, 0x3, UPT ;  /* 0x000000030700788c */ /* 0x000fd2000bf06070 */
[----:B------:R-:W-:Y:S05]  /*12b0*/  BRA.U !UP0, `(.L_x_92) ;  /* 0x0000000108d47547 */ /* 0x000fea000b800000 */
[----:B0-----:R-:W0:Y:S01]  /*12c0*/  S2R R9, SR_CgaCtaId ;  /* 0x0000000000097919 */ /* 0x001e220000008800 */
[----:B-1----:R-:W-:-:S04]  /*12d0*/  MOV R8, 0x400 ;  /* 0x0000040000087802 */ /* 0x002fc80000000f00 */
[----:B------:R-:W-:-:S04]  /*12e0*/  IADD3 R5, PT, PT, R8, 0x4000, RZ ;  /* 0x0000400008057810 */ /* 0x000fc80007ffe0ff */
[----:B0-----:R-:W-:-:S04]  /*12f0*/  LEA R5, R9, R5, 0x18 ;  /* 0x0000000509057211 */ /* 0x001fc800078ec0ff */
[----:B------:R-:W-:-:S05]  /*1300*/  LEA R7, R0, R5, 0x2 ;  /* 0x0000000500077211 */ /* 0x000fca00078e10ff */
[----:B------:R-:W0:Y:S02]  /*1310*/  LDS R5, [R7] ;  /* 0x0000000007057984 */ /* 0x000e240000000800 */
[----:B0-----:R-:W-:-:S13]  /*1320*/  FSETP.GT.AND P0, PT, R5, RZ, PT ;  /* 0x000000ff0500720b */ /* 0x001fda0003f04000 */
[----:B------:R-:W-:Y:S05]  /*1330*/  @!P0 BRA `(.L_x_93) ;  /* 0x0000000000208947 */ /* 0x000fea0003800000 */
[----:B------:R-:W-:Y:S02]  /*1340*/  IADD3 R10, PT, PT, R8, 0xa000, RZ ;  /* 0x0000a000080a7810 */ /* 0x000fe40007ffe0ff */
[C---:B------:R-:W-:Y:S02]  /*1350*/  IADD3 R5, PT, PT, R6.reuse, 0x1, RZ ;  /* 0x0000000106057810 */ /* 0x040fe40007ffe0ff */
[C---:B------:R-:W-:Y:S02]  /*1360*/  LEA R11, R9.reuse, R10, 0x18 ;  /* 0x0000000a090b7211 */ /* 0x040fe400078ec0ff */
[----:B------:R-:W-:Y:S02]  /*1370*/  LEA R10, R9, R8, 0x18 ;  /* 0x00000008090a7211 */ /* 0x000fe400078ec0ff */
[----:B------:R-:W-:Y:S02]  /*1380*/  LEA R11, R6, R11, 0x2 ;  /* 0x0000000b060b7211 */ /* 0x000fe400078e10ff */
[----:B------:R-:W-:Y:S01]  /*1390*/  MOV R6, R5 ;  /* 0x0000000500067202 */ /* 0x000fe20000000f00 */
[----:B------:R0:W-:Y:S04]  /*13a0*/  STS [R10+0xb000], R5 ;  /* 0x00b000050a007388 */ /* 0x0001e80000000800 */
[----:B------:R0:W-:Y:S02]  /*13b0*/  STS [R11], R0 ;  /* 0x000000000b007388 */ /* 0x0001e40000000800 */
.L_x_93:
[----:B0-----:R-:W0:Y:S02]  /*13c0*/  LDS R5, [R7+0x4] ;  /* 0x0000040007057984 */ /* 0x001e240000000800 */
[----:B0-----:R-:W-:-:S13]  /*13d0*/  FSETP.GT.AND P0, PT, R5, RZ, PT ;  /* 0x000000ff0500720b */ /* 0x001fda0003f04000 */
[----:B------:R-:W-:Y:S05]  /*13e0*/  @!P0 BRA `(.L_x_94) ;  /* 0x0000000000248947 */ /* 0x000fea0003800000 */
[----:B------:R-:W-:Y:S01]  /*13f0*/  VIADD R10, R8, 0xa000 ;  /* 0x0000a000080a7836 */ /* 0x000fe20000000000 */
[----:B------:R-:W-:-:S04]  /*1400*/  LEA R11, R9, R8, 0x18 ;  /* 0x00000008090b7211 */ /* 0x000fc800078ec0ff */
[----:B------:R-:W-:Y:S02]  /*1410*/  LEA R5, R9, R10, 0x18 ;  /* 0x0000000a09057211 */ /* 0x000fe400078ec0ff */
[C---:B------:R-:W-:Y:S02]  /*1420*/  IADD3 R10, PT, PT, R6.reuse, 0x1, RZ ;  /* 0x00000001060a7810 */ /* 0x040fe40007ffe0ff */
[----:B------:R-:W-:Y:S02]  /*1430*/  LEA R12, R6, R5, 0x2 ;  /* 0x00000005060c7211 */ /* 0x000fe400078e10ff */
[----:B------:R-:W-:Y:S01]  /*1440*/  IADD3 R5, PT, PT, R0, 0x1, RZ ;  /* 0x0000000100057810 */ /* 0x000fe20007ffe0ff */
[----:B------:R0:W-:Y:S01]  /*1450*/  STS [R11+0xb000], R10 ;  /* 0x00b0000a0b007388 */ /* 0x0001e20000000800 */
[----:B------:R-:W-:-:S03]  /*1460*/  MOV R6, R10 ;  /* 0x0000000a00067202 */ /* 0x000fc60000000f00 */
[----:B------:R0:W-:Y:S04]  /*1470*/  STS [R12], R5 ;  /* 0x000000050c007388 */ /* 0x0001e80000000800 */
.L_x_94:
[----:B0-----:R-:W0:Y:S02]  /*1480*/  LDS R5, [R7+0x8] ;  /* 0x0000080007057984 */ /* 0x001e240000000800 */
[----:B0-----:R-:W-:-:S13]  /*1490*/  FSETP.GT.AND P0, PT, R5, RZ, PT ;  /* 0x000000ff0500720b */ /* 0x001fda0003f04000 */
[----:B------:R-:W-:Y:S05]  /*14a0*/  @!P0 BRA `(.L_x_95) ;  /* 0x0000000000248947 */ /* 0x000fea0003800000 */
[----:B------:R-:W-:Y:S02]  /*14b0*/  IADD3 R10, PT, PT, R8, 0xa000, RZ ;  /* 0x0000a000080a7810 */ /* 0x000fe40007ffe0ff */
[C---:B------:R-:W-:Y:S02]  /*14c0*/  LEA R11, R9.reuse, R8, 0x18 ;  /* 0x00000008090b7211 */ /* 0x040fe400078ec0ff */
[----:B------:R-:W-:Y:S02]  /*14d0*/  LEA R5, R9, R10, 0x18 ;  /* 0x0000000a09057211 */ /* 0x000fe400078ec0ff */
[C---:B------:R-:W-:Y:S02]  /*14e0*/  IADD3 R10, PT, PT, R6.reuse, 0x1, RZ ;  /* 0x00000001060a7810 */ /* 0x040fe40007ffe0ff */
[----:B------:R-:W-:Y:S02]  /*14f0*/  LEA R12, R6, R5, 0x2 ;  /* 0x00000005060c7211 */ /* 0x000fe400078e10ff */
[----:B------:R-:W-:Y:S01]  /*1500*/  IADD3 R5, PT, PT, R0, 0x2, RZ ;  /* 0x0000000200057810 */ /* 0x000fe20007ffe0ff */
[----:B------:R0:W-:Y:S01]  /*1510*/  STS [R11+0xb000], R10 ;  /* 0x00b0000a0b007388 */ /* 0x0001e20000000800 */
[----:B------:R-:W-:-:S03]  /*1520*/  MOV R6, R10 ;  /* 0x0000000a00067202 */ /* 0x000fc60000000f00 */
[----:B------:R0:W-:Y:S04]  /*1530*/  STS [R12], R5 ;  /* 0x000000050c007388 */ /* 0x0001e80000000800 */
.L_x_95:
[----:B0-----:R-:W0:Y:S02]  /*1540*/  LDS R5, [R7+0xc] ;  /* 0x00000c0007057984 */ /* 0x001e240000000800 */
[----:B0-----:R-:W-:-:S13]  /*1550*/  FSETP.GT.AND P0, PT, R5, RZ, PT ;  /* 0x000000ff0500720b */ /* 0x001fda0003f04000 */
[----:B------:R-:W-:Y:S05]  /*1560*/  @!P0 BRA `(.L_x_96) ;  /* 0x0000000000248947 */ /* 0x000fea0003800000 */
[----:B------:R-:W-:Y:S02]  /*1570*/  IADD3 R10, PT, PT, R8, 0xa000, RZ ;  /* 0x0000a000080a7810 */ /* 0x000fe40007ffe0ff */
[C---:B------:R-:W-:Y:S02]  /*1580*/  LEA R8, R9.reuse, R8, 0x18 ;  /* 0x0000000809087211 */ /* 0x040fe400078ec0ff */
[----:B------:R-:W-:Y:S02]  /*1590*/  LEA R5, R9, R10, 0x18 ;  /* 0x0000000a09057211 */ /* 0x000fe400078ec0ff */
[C---:B------:R-:W-:Y:S02]  /*15a0*/  IADD3 R7, PT, PT, R6.reuse, 0x1, RZ ;  /* 0x0000000106077810 */ /* 0x040fe40007ffe0ff */
[----:B------:R-:W-:Y:S01]  /*15b0*/  LEA R10, R6, R5, 0x2 ;  /* 0x00000005060a7211 */ /* 0x000fe200078e10ff */
[----:B------:R-:W-:Y:S01]  /*15c0*/  VIADD R5, R0, 0x3 ;  /* 0x0000000300057836 */ /* 0x000fe20000000000 */
[----:B------:R-:W-:Y:S01]  /*15d0*/  MOV R6, R7 ;  /* 0x0000000700067202 */ /* 0x000fe20000000f00 */
[----:B------:R0:W-:Y:S04]  /*15e0*/  STS [R8+0xb000], R7 ;  /* 0x00b0000708007388 */ /* 0x0001e80000000800 */
[----:B------:R0:W-:Y:S02]  /*15f0*/  STS [R10], R5 ;  /* 0x000000050a007388 */ /* 0x0001e40000000800 */
.L_x_96:
[----:B------:R-:W-:-:S07]  /*1600*/  IADD3 R0, PT, PT, R0, 0x4, RZ ;  /* 0x0000000400007810 */ /* 0x000fce0007ffe0ff */
.L_x_92:
[----:B------:R-:W-:-:S04]  /*1610*/  ULOP3.LUT UR7, UR19, 0x3, URZ, 0xc0, !UPT ;  /* 0x0000000313077892 */ /* 0x000fc8000f8ec0ff */
[----:B------:R-:W-:-:S09]  /*1620*/  UISETP.NE.AND UP0, UPT, UR7, URZ, UPT ;  /* 0x000000ff0700728c */ /* 0x000fd2000bf05270 */
[----:B------:R-:W-:Y:S05]  /*1630*/  BRA.U !UP0, `(.L_x_81) ;  /* 0x0000000108c87547 */ /* 0x000fea000b800000 */
[----:B------:R-:W-:-:S09]  /*1640*/  UISETP.NE.AND UP0, UPT, UR7, 0x1, UPT ;  /* 0x000000010700788c */ /* 0x000fd2000bf05270 */
[----:B------:R-:W-:Y:S05]  /*1650*/  BRA.U !UP0, `(.L_x_97) ;  /* 0x0000000108747547 */ /* 0x000fea000b800000 */
[----:B01----:R-:W0:Y:S01]  /*1660*/  S2R R8, SR_CgaCtaId ;  /* 0x0000000000087919 */ /* 0x003e220000008800 */
[----:B------:R-:W-:-:S04]  /*1670*/  MOV R7, 0x400 ;  /* 0x0000040000077802 */ /* 0x000fc80000000f00 */
[----:B------:R-:W-:-:S04]  /*1680*/  IADD3 R5, PT, PT, R7, 0x4000, RZ ;  /* 0x0000400007057810 */ /* 0x000fc80007ffe0ff */
[----:B0-----:R-:W-:-:S04]  /*1690*/  LEA R5, R8, R5, 0x18 ;  /* 0x0000000508057211 */ /* 0x001fc800078ec0ff */
[----:B------:R-:W-:-:S05]  /*16a0*/  LEA R5, R0, R5, 0x2 ;  /* 0x0000000500057211 */ /* 0x000fca00078e10ff */
[----:B------:R-:W0:Y:S02]  /*16b0*/  LDS R9, [R5] ;  /* 0x0000000005097984 */ /* 0x000e240000000800 */
[----:B0-----:R-:W-:-:S13]  /*16c0*/  FSETP.GT.AND P0, PT, R9, RZ, PT ;  /* 0x000000ff0900720b */ /* 0x001fda0003f04000 */
[----:B------:R-:W-:Y:S05]  /*16d0*/  @!P0 BRA `(.L_x_98) ;  /* 0x0000000000208947 */ /* 0x000fea0003800000 */
[----:B------:R-:W-:Y:S02]  /*16e0*/  IADD3 R9, PT, PT, R7, 0xa000, RZ ;  /* 0x0000a00007097810 */ /* 0x000fe40007ffe0ff */
[C---:B------:R-:W-:Y:S02]  /*16f0*/  LEA R10, R8.reuse, R7, 0x18 ;  /* 0x00000007080a7211 */ /* 0x040fe400078ec0ff */
[----:B------:R-:W-:Y:S02]  /*1700*/  LEA R11, R8, R9, 0x18 ;  /* 0x00000009080b7211 */ /* 0x000fe400078ec0ff */
[C---:B------:R-:W-:Y:S02]  /*1710*/  IADD3 R9, PT, PT, R6.reuse, 0x1, RZ ;  /* 0x0000000106097810 */ /* 0x040fe40007ffe0ff */
[----:B------:R-:W-:Y:S02]  /*1720*/  LEA R11, R6, R11, 0x2 ;  /* 0x0000000b060b7211 */ /* 0x000fe400078e10ff */
[----:B------:R-:W-:Y:S01]  /*1730*/  MOV R6, R9 ;  /* 0x0000000900067202 */ /* 0x000fe20000000f00 */
[----:B------:R0:W-:Y:S04]  /*1740*/  STS [R10+0xb000], R9 ;  /* 0x00b000090a007388 */ /* 0x0001e80000000800 */
[----:B------:R0:W-:Y:S02]  /*1750*/  STS [R11], R0 ;  /* 0x000000000b007388 */ /* 0x0001e40000000800 */
.L_x_98:
[----:B------:R-:W1:Y:S02]  /*1760*/  LDS R5, [R5+0x4] ;  /* 0x0000040005057984 */ /* 0x000e640000000800 */
[----:B-1----:R-:W-:-:S13]  /*1770*/  FSETP.GT.AND P0, PT, R5, RZ, PT ;  /* 0x000000ff0500720b */ /* 0x002fda0003f04000 */
[----:B------:R-:W-:Y:S05]  /*1780*/  @!P0 BRA `(.L_x_99) ;  /* 0x0000000000248947 */ /* 0x000fea0003800000 */
[----:B------:R-:W-:-:S04]  /*1790*/  IADD3 R5, PT, PT, R7, 0xa000, RZ ;  /* 0x0000a00007057810 */ /* 0x000fc80007ffe0ff */
[C---:B------:R-:W-:Y:S02]  /*17a0*/  LEA R5, R8.reuse, R5, 0x18 ;  /* 0x0000000508057211 */ /* 0x040fe400078ec0ff */
[----:B------:R-:W-:Y:S02]  /*17b0*/  LEA R8, R8, R7, 0x18 ;  /* 0x0000000708087211 */ /* 0x000fe400078ec0ff */
[C---:B------:R-:W-:Y:S02]  /*17c0*/  IADD3 R7, PT, PT, R6.reuse, 0x1, RZ ;  /* 0x0000000106077810 */ /* 0x040fe40007ffe0ff */
[----:B0-----:R-:W-:Y:S02]  /*17d0*/  LEA R10, R6, R5, 0x2 ;  /* 0x00000005060a7211 */ /* 0x001fe400078e10ff */
[----:B------:R-:W-:Y:S01]  /*17e0*/  IADD3 R5, PT, PT, R0, 0x1, RZ ;  /* 0x0000000100057810 */ /* 0x000fe20007ffe0ff */
[----:B------:R1:W-:Y:S01]  /*17f0*/  STS [R8+0xb000], R7 ;  /* 0x00b0000708007388 */ /* 0x0003e20000000800 */
[----:B------:R-:W-:-:S03]  /*1800*/  IMAD.MOV.U32 R6, RZ, RZ, R7 ;  /* 0x000000ffff067224 */ /* 0x000fc600078e0007 */
[----:B------:R1:W-:Y:S04]  /*1810*/  STS [R10], R5 ;  /* 0x000000050a007388 */ /* 0x0003e80000000800 */
.L_x_99:
[----:B0-----:R-:W-:-:S07]  /*1820*/  IADD3 R0, PT, PT, R0, 0x2, RZ ;  /* 0x0000000200007810 */ /* 0x001fce0007ffe0ff */
.L_x_97:
[----:B------:R-:W2:Y:S02]  /*1830*/  LDCU UR7, c[0x0][0x388] ;  /* 0x00007100ff0777ac */ /* 0x000ea40008000800 */
[----:B--2---:R-:W-:-:S04]  /*1840*/  ULOP3.LUT UR7, UR7, 0x1, URZ, 0xc0, !UPT ;  /* 0x0000000107077892 */ /* 0x004fc8000f8ec0ff */
[----:B------:R-:W-:-:S09]  /*1850*/  UISETP.NE.U32.AND UP0, UPT, UR7, 0x1, UPT ;  /* 0x000000010700788c */ /* 0x000fd2000bf05070 */
[----:B------:R-:W-:Y:S05]  /*1860*/  BRA.U UP0, `(.L_x_81) ;  /* 0x00000001003c7547 */ /* 0x000fea000b800000 */
[----:B01----:R-:W0:Y:S01]  /*1870*/  S2R R8, SR_CgaCtaId ;  /* 0x0000000000087919 */ /* 0x003e220000008800 */
[----:B------:R-:W-:-:S04]  /*1880*/  MOV R7, 0x400 ;  /* 0x0000040000077802 */ /* 0x000fc80000000f00 */
[----:B------:R-:W-:-:S04]  /*1890*/  IADD3 R5, PT, PT, R7, 0x4000, RZ ;  /* 0x0000400007057810 */ /* 0x000fc80007ffe0ff */
[----:B0-----:R-:W-:-:S04]  /*18a0*/  LEA R5, R8, R5, 0x18 ;  /* 0x0000000508057211 */ /* 0x001fc800078ec0ff */
[----:B------:R-:W-:-:S06]  /*18b0*/  LEA R5, R0, R5, 0x2 ;  /* 0x0000000500057211 */ /* 0x000fcc00078e10ff */
[----:B------:R-:W0:Y:S02]  /*18c0*/  LDS R5, [R5] ;  /* 0x0000000005057984 */ /* 0x000e240000000800 */
[----:B0-----:R-:W-:-:S13]  /*18d0*/  FSETP.GT.AND P0, PT, R5, RZ, PT ;  /* 0x000000ff0500720b */ /* 0x001fda0003f04000 */
[----:B------:R-:W-:Y:S05]  /*18e0*/  @!P0 BRA `(.L_x_81) ;  /* 0x00000000001c8947 */ /* 0x000fea0003800000 */
[----:B------:R-:W-:-:S04]  /*18f0*/  IADD3 R5, PT, PT, R7, 0xa000, RZ ;  /* 0x0000a00007057810 */ /* 0x000fc80007ffe0ff */
[C---:B------:R-:W-:Y:S02]  /*1900*/  LEA R9, R8.reuse, R5, 0x18 ;  /* 0x0000000508097211 */ /* 0x040fe400078ec0ff */
[----:B------:R-:W-:Y:S02]  /*1910*/  LEA R8, R8, R7, 0x18 ;  /* 0x0000000708087211 */ /* 0x000fe400078ec0ff */
[C---:B------:R-:W-:Y:S02]  /*1920*/  IADD3 R5, PT, PT, R6.reuse, 0x1, RZ ;  /* 0x0000000106057810 */ /* 0x040fe40007ffe0ff */
[----:B------:R-:W-:-:S03]  /*1930*/  LEA R7, R6, R9, 0x2 ;  /* 0x0000000906077211 */ /* 0x000fc600078e10ff */
[----:B------:R2:W-:Y:S04]  /*1940*/  STS [R8+0xb000], R5 ;  /* 0x00b0000508007388 */ /* 0x0005e80000000800 */
[----:B------:R2:W-:Y:S02]  /*1950*/  STS [R7], R0 ;  /* 0x0000000007007388 */ /* 0x0005e40000000800 */
.L_x_81:
[----:B------:R-:W-:Y:S05]  /*1960*/  BSYNC.RECONVERGENT B0 ;  /* 0x0000000000007941 */ /* 0x000fea0003800200 */
.L_x_80:
[----:B------:R-:W3:Y:S08]  /*1970*/  S2UR UR9, SR_CgaCtaId ;  /* 0x00000000000979c3 */ /* 0x000ef00000008800 */
[----:B------:R-:W-:Y:S06]  /*1980*/  BAR.SYNC.DEFER_BLOCKING 0x0 ;  /* 0x0000000000007b1d */ /* 0x000fec0000010000 */
[----:B------:R-:W-:Y:S01]  /*1990*/  UMOV UR7, 0x400 ;  /* 0x0000040000077882 */ /* 0x000fe20000000000 */
[----:B------:R-:W4:Y:S01]  /*19a0*/  LDCU UR18, c[0x0][0x384] ;  /* 0x00007080ff1277ac */ /* 0x000f220008000800 */
[----:B012---:R-:W-:Y:S01]  /*19b0*/  MOV R5, UR7 ;  /* 0x0000000700057c02 */ /* 0x007fe20008000f00 */
[----:B------:R-:W-:Y:S01]  /*19c0*/  BSSY.RECONVERGENT B0, `(.L_x_100) ;  /* 0x0000135000007945 */ /* 0x000fe20003800200 */
[----:B------:R-:W0:Y:S01]  /*19d0*/  LDCU UR7, c[0x0][0x384] ;  /* 0x00007080ff0777ac */ /* 0x000e220008000800 */
[----:B---3--:R-:W-:-:S04]  /*19e0*/  MOV R6, UR9 ;  /* 0x0000000900067c02 */ /* 0x008fc80008000f00 */
[----:B------:R-:W-:Y:S02]  /*19f0*/  LEA R0, R6, R5, 0x18 ;  /* 0x0000000506007211 */ /* 0x000fe400078ec0ff */
[----:B0-----:R-:W-:-:S04]  /*1a00*/  ISETP.GE.AND P0, PT, R4, UR7, PT ;  /* 0x0000000704007c0c */ /* 0x001fc8000bf06270 */
[----:B------:R-:W0:Y:S02]  /*1a10*/  LDS R0, [R0+0xb000] ;  /* 0x00b0000000007984 */ /* 0x000e240000000800 */
[----:B0-----:R-:W-:-:S07]  /*1a20*/  R2UR UR16, R0 ;  /* 0x00000000001072ca */ /* 0x001fce00000e0000 */
[----:B----4-:R-:W-:Y:S08]  /*1a30*/  @P0 BRA `(.L_x_101) ;  /* 0x0000001000b40947 */ /* 0x010ff00003800000 */
[----:B------:R-:W-:-:S09]  /*1a40*/  UISETP.GT.AND UP0, UPT, UR16, URZ, UPT ;  /* 0x000000ff1000728c */ /* 0x000fd2000bf04270 */
[----:B------:R-:W-:Y:S05]  /*1a50*/  BRA.U UP0, `(.L_x_102) ;  /* 0x0000000100907547 */ /* 0x000fea000b800000 */
[----:B------:R-:W-:Y:S01]  /*1a60*/  BSSY.RECONVERGENT B1, `(.L_x_103) ;  /* 0x0000022000017945 */ /* 0x000fe20003800200 */
[----:B------:R-:W-:-:S07]  /*1a70*/  MOV R8, R4 ;  /* 0x0000000400087202 */ /* 0x000fce0000000f00 */
.L_x_106:
[----:B0-----:R-:W0:Y:S01]  /*1a80*/  S2UR UR9, SR_CgaCtaId ;  /* 0x00000000000979c3 */ /* 0x001e220000008800 */
[----:B------:R-:W-:Y:S01]  /*1a90*/  UMOV UR7, 0x400 ;  /* 0x0000040000077882 */ /* 0x000fe20000000000 */
[----:B------:R-:W-:Y:S01]  /*1aa0*/  HFMA2 R6, -RZ, RZ, 25.71875, 3664 ;  /* 0x4e6e6b28ff067431 */ /* 0x000fe200000001ff */
[----:B------:R-:W-:Y:S01]  /*1ab0*/  MOV R5, 0x3f800000 ;  /* 0x3f80000000057802 */ /* 0x000fe20000000f00 */
[----:B------:R-:W-:Y:S01]  /*1ac0*/  BSSY.RECONVERGENT B2, `(.L_x_104) ;  /* 0x0000012000027945 */ /* 0x000fe20003800200 */
[----:B------:R-:W-:-:S03]  /*1ad0*/  MOV R9, R8 ;  /* 0x0000000800097202 */ /* 0x000fc60000000f00 */
[----:B------:R-:W-:-:S04]  /*1ae0*/  FFMA R5, R6, -9.9999997171806853657e-10, R5 ;  /* 0xb089705f06057823 */ /* 0x000fc80000000005 */
[----:B------:R-:W-:Y:S01]  /*1af0*/  FFMA R5, R5, R6, 1.00000000000000000000e+09 ;  /* 0x4e6e6b2805057423 */ /* 0x000fe20000000006 */
[----:B0-----:R-:W-:-:S06]  /*1b00*/  ULEA UR7, UR9, UR7, 0x18 ;  /* 0x0000000709077291 */ /* 0x001fcc000f8ec0ff */
[C---:B------:R-:W-:Y:S01]  /*1b10*/  LEA R0, R8.reuse, UR7, 0x2 ;  /* 0x0000000708007c11 */ /* 0x040fe2000f8e10ff */
[----:B------:R-:W-:-:S05]  /*1b20*/  VIADD R8, R8, UR14 ;  /* 0x0000000e08087c36 */ /* 0x000fca0008000000 */
[----:B------:R-:W0:Y:S01]  /*1b30*/  LDS R0, [R0] ;  /* 0x0000000000007984 */ /* 0x000e220000000800 */
[----:B------:R-:W-:Y:S01]  /*1b40*/  ISETP.GE.AND P2, PT, R8, UR18, PT ;  /* 0x0000001208007c0c */ /* 0x000fe2000bf46270 */
[----:B0-----:R-:W0:Y:S01]  /*1b50*/  FCHK P0, R0, 9.9999997171806853657e-10 ;  /* 0x3089705f00007902 */ /* 0x001e220000000000 */
[----:B------:R-:W-:-:S04]  /*1b60*/  FFMA R6, R0, R5, RZ ;  /* 0x0000000500067223 */ /* 0x000fc800000000ff */
[----:B------:R-:W-:-:S04]  /*1b70*/  FFMA R7, R6, -9.9999997171806853657e-10, R0 ;  /* 0xb089705f06077823 */ /* 0x000fc80000000000 */
[----:B------:R-:W-:Y:S01]  /*1b80*/  FFMA R7, R5, R7, R6 ;  /* 0x0000000705077223 */ /* 0x000fe20000000006 */
[----:B0-----:R-:W-:Y:S06]  /*1b90*/  @!P0 BRA `(.L_x_105) ;  /* 0x0000000000108947 */ /* 0x001fec0003800000 */
[----:B------:R-:W-:Y:S02]  /*1ba0*/  MOV R5, 0x3089705f ;  /* 0x3089705f00057802 */ /* 0x000fe40000000f00 */
[----:B------:R-:W-:-:S07]  /*1bb0*/  MOV R6, 0x1bd0 ;  /* 0x00001bd000067802 */ /* 0x000fce0000000f00 */
[----:B------:R-:W-:Y:S05]  /*1bc0*/  CALL.REL.NOINC `($__internal_3_$__cuda_sm3x_div_rn_noftz_f32_slowpath) ;  /* 0x0000003400c47944 */ /* 0x000fea0003c00000 */
[----:B------:R-:W-:-:S07]  /*1bd0*/  MOV R7, R5 ;  /* 0x0000000500077202 */ /* 0x000fce0000000f00 */
.L_x_105:
[----:B------:R-:W-:Y:S05]  /*1be0*/  BSYNC.RECONVERGENT B2 ;  /* 0x0000000000027941 */ /* 0x000fea0003800200 */
.L_x_104:
[----:B------:R-:W0:Y:S01]  /*1bf0*/  S2UR UR9, SR_CgaCtaId ;  /* 0x00000000000979c3 */ /* 0x000e220000008800 */
[----:B------:R-:W-:Y:S02]  /*1c00*/  UMOV UR7, 0x400 ;  /* 0x0000040000077882 */ /* 0x000fe40000000000 */
[----:B------:R-:W-:-:S04]  /*1c10*/  MOV R5, UR7 ;  /* 0x0000000700057c02 */ /* 0x000fc80008000f00 */
[----:B------:R-:W-:Y:S02]  /*1c20*/  IADD3 R11, PT, PT, R5, 0x6000, RZ ;  /* 0x00006000050b7810 */ /* 0x000fe40007ffe0ff */
[----:B0-----:R-:W-:-:S04]  /*1c30*/  MOV R6, UR9 ;  /* 0x0000000900067c02 */ /* 0x001fc80008000f00 */
[----:B------:R-:W-:-:S04]  /*1c40*/  LEA R0, R6, R11, 0x18 ;  /* 0x0000000b06007211 */ /* 0x000fc800078ec0ff */
[----:B------:R-:W-:-:S05]  /*1c50*/  LEA R0, R9, R0, 0x2 ;  /* 0x0000000009007211 */ /* 0x000fca00078e10ff */
[----:B------:R0:W-:Y:S01]  /*1c60*/  STS [R0], R7 ;  /* 0x0000000700007388 */ /* 0x0001e20000000800 */
[----:B------:R-:W-:Y:S05]  /*1c70*/  @!P2 BRA `(.L_x_106) ;  /* 0xfffffffc0080a947 */ /* 0x000fea000383ffff */
[----:B------:R-:W-:Y:S05]  /*1c80*/  BSYNC.RECONVERGENT B1 ;  /* 0x0000000000017941 */ /* 0x000fea0003800200 */
.L_x_103:
[----:B------:R-:W-:Y:S05]  /*1c90*/  BRA `(.L_x_101) ;  /* 0x00000010001c7947 */ /* 0x000fea0003800000 */
.L_x_102:
[----:B------:R-:W-:Y:S02]  /*1ca0*/  MOV R19, UR16 ;  /* 0x0000001000137c02 */ /* 0x000fe40008000f00 */
[----:B------:R-:W-:Y:S02]  /*1cb0*/  MOV R20, UR16 ;  /* 0x0000001000147c02 */ /* 0x000fe40008000f00 */
[----:B------:R-:W-:Y:S02]  /*1cc0*/  MOV R18, R4 ;  /* 0x0000000400127202 */ /* 0x000fe40000000f00 */
[----:B------:R-:W-:Y:S02]  /*1cd0*/  LOP3.LUT R19, R19, 0x3, RZ, 0xc0, !PT ;  /* 0x0000000313137812 */ /* 0x000fe400078ec0ff */
[----:B------:R-:W-:-:S07]  /*1ce0*/  LOP3.LUT R20, R20, 0x7ffffffc, RZ, 0xc0, !PT ;  /* 0x7ffffffc14147812 */ /* 0x000fce00078ec0ff */
.L_x_113:
[----:B------:R-:W0:Y:S01]  /*1cf0*/  LDC.64 R6, c[0x0][0x390] ;  /* 0x0000e400ff067b82 */ /* 0x000e220000000a00 */
[----:B------:R-:W-:-:S05]  /*1d00*/  IADD3 R0, PT, PT, R18, UR8, RZ ;  /* 0x0000000812007c10 */ /* 0x000fca000fffe0ff */
[----:B------:R-:W-:-:S04]  /*1d10*/  IMAD R5, R0, 0x3, RZ ;  /* 0x0000000300057824 */ /* 0x000fc800078e02ff */
[----:B0-----:R-:W-:-:S05]  /*1d20*/  IMAD.WIDE R6, R5, 0x4, R6 ;  /* 0x0000000405067825 */ /* 0x001fca00078e0206 */
[----:B------:R0:W5:Y:S04]  /*1d30*/  LDG.E.CONSTANT R0, desc[UR12][R6.64] ;  /* 0x0000000c06007981 */ /* 0x000168000c1e9900 */
[----:B------:R0:W5:Y:S04]  /*1d40*/  LDG.E.CONSTANT R21, desc[UR12][R6.64+0x4] ;  /* 0x0000040c06157981 */ /* 0x000168000c1e9900 */
[----:B------:R0:W5:Y:S01]  /*1d50*/  LDG.E.CONSTANT R22, desc[UR12][R6.64+0x8] ;  /* 0x0000080c06167981 */ /* 0x000162000c1e9900 */
[----:B------:R-:W-:Y:S01]  /*1d60*/  UISETP.GE.U32.AND UP0, UPT, UR16, 0x4, UPT ;  /* 0x000000041000788c */ /* 0x000fe2000bf06070 */
[----:B------:R-:W-:Y:S01]  /*1d70*/  HFMA2 R5, -RZ, RZ, 0.1417236328125, 8952 ;  /* 0x3089705fff057431 */ /* 0x000fe200000001ff */
[----:B------:R-:W-:-:S07]  /*1d80*/  MOV R8, RZ ;  /* 0x000000ff00087202 */ /* 0x000fce0000000f00 */
[----:B0-----:R-:W-:Y:S05]  /*1d90*/  BRA.U !UP0, `(.L_x_107) ;  /* 0x0000000508c87547 */ /* 0x001fea000b800000 */
[----:B------:R-:W0:Y:S01]  /*1da0*/  S2R R24, SR_CgaCtaId ;  /* 0x0000000000187919 */ /* 0x000e220000008800 */
[----:B------:R-:W-:Y:S02]  /*1db0*/  MOV R5, 0x400 ;  /* 0x0000040000057802 */ /* 0x000fe40000000f00 */
[----:B------:R-:W-:Y:S02]  /*1dc0*/  MOV R25, RZ ;  /* 0x000000ff00197202 */ /* 0x000fe40000000f00 */
[C---:B------:R-:W-:Y:S01]  /*1dd0*/  IADD3 R7, PT, PT, R5.reuse, 0x4000, RZ ;  /* 0x0000400005077810 */ /* 0x040fe20007ffe0ff */
[----:B------:R-:W-:Y:S01]  /*1de0*/  VIADD R23, R5, 0xa000 ;  /* 0x0000a00005177836 */ /* 0x000fe20000000000 */
[----:B------:R-:W-:-:S04]  /*1df0*/  MOV R5, 0x3089705f ;  /* 0x3089705f00057802 */ /* 0x000fc80000000f00 */
[C---:B0-----:R-:W-:Y:S02]  /*1e00*/  LEA R23, R24.reuse, R23, 0x18 ;  /* 0x0000001718177211 */ /* 0x041fe400078ec0ff */
[----:B------:R-:W-:-:S07]  /*1e10*/  LEA R24, R24, R7, 0x18 ;  /* 0x0000000718187211 */ /* 0x000fce00078ec0ff */
.L_x_108:
[----:B------:R-:W-:Y:S01]  /*1e20*/  LEA R8, R25, R23, 0x2 ;  /* 0x0000001719087211 */ /* 0x000fe200078e10ff */
[----:B------:R-:W0:Y:S05]  /*1e30*/  LDC R32, c[0x0][0x388] ;  /* 0x0000e200ff207b82 */ /* 0x000e2a0000000800 */
[----:B------:R-:W0:Y:S03]  /*1e40*/  LDS.128 R8, [R8] ;  /* 0x0000000008087984 */ /* 0x000e260000000c00 */
[----:B------:R-:W1:Y:S01]  /*1e50*/  LDC.64 R14, c[0x0][0x398] ;  /* 0x0000e600ff0e7b82 */ /* 0x000e620000000a00 */
[----:B0-----:R-:W-:-:S04]  /*1e60*/  IMAD R6, R32, UR6, R8 ;  /* 0x0000000620067c24 */ /* 0x001fc8000f8e0208 */
[----:B------:R-:W-:Y:S02]  /*1e70*/  IMAD R17, R6, 0x3, RZ ;  /* 0x0000000306117824 */ /* 0x000fe400078e02ff */
[----:B------:R-:W-:Y:S02]  /*1e80*/  IMAD R6, R32, UR6, R9 ;  /* 0x0000000620067c24 */ /* 0x000fe4000f8e0209 */
[----:B-1----:R-:W-:-:S04]  /*1e90*/  IMAD.WIDE R16, R17, 0x4, R14 ;  /* 0x0000000411107825 */ /* 0x002fc800078e020e */
[----:B------:R-:W-:Y:S01]  /*1ea0*/  IMAD R7, R6, 0x3, RZ ;  /* 0x0000000306077824 */ /* 0x000fe200078e02ff */
[----:B------:R-:W2:Y:S01]  /*1eb0*/  LDG.E.CONSTANT R26, desc[UR12][R16.64+0x4] ;  /* 0x0000040c101a7981 */ /* 0x000ea2000c1e9900 */
[----:B------:R-:W-:Y:S02]  /*1ec0*/  IMAD R12, R32, UR6, R10 ;  /* 0x00000006200c7c24 */ /* 0x000fe4000f8e020a */
[----:B------:R-:W-:Y:S01]  /*1ed0*/  IMAD.WIDE R6, R7, 0x4, R14 ;  /* 0x0000000407067825 */ /* 0x000fe200078e020e */
[----:B------:R-:W3:Y:S03]  /*1ee0*/  LDG.E.CONSTANT R27, desc[UR12][R16.64] ;  /* 0x0000000c101b7981 */ /* 0x000ee6000c1e9900 */
[----:B------:R-:W-:Y:S01]  /*1ef0*/  IMAD R13, R12, 0x3, RZ ;  /* 0x000000030c0d7824 */ /* 0x000fe200078e02ff */
[----:B------:R-:W4:Y:S01]  /*1f00*/  LDG.E.CONSTANT R33, desc[UR12][R16.64+0x8] ;  /* 0x0000080c10217981 */ /* 0x000f22000c1e9900 */
[----:B------:R-:W-:-:S02]  /*1f10*/  IMAD R32, R32, UR6, R11 ;  /* 0x0000000620207c24 */ /* 0x000fc4000f8e020b */
[--C-:B------:R-:W-:Y:S01]  /*1f20*/  IMAD.WIDE R12, R13, 0x4, R14.reuse ;  /* 0x000000040d0c7825 */ /* 0x100fe200078e020e */
[----:B------:R-:W4:Y:S03]  /*1f30*/  LDG.E.CONSTANT R30, desc[UR12][R6.64+0x4] ;  /* 0x0000040c061e7981 */ /* 0x000f26000c1e9900 */
[----:B------:R-:W-:Y:S01]  /*1f40*/  IMAD R35, R32, 0x3, RZ ;  /* 0x0000000320237824 */ /* 0x000fe200078e02ff */
[----:B------:R-:W4:Y:S03]  /*1f50*/  LDG.E.CONSTANT R29, desc[UR12][R6.64] ;  /* 0x0000000c061d7981 */ /* 0x000f26000c1e9900 */
[----:B------:R-:W-:Y:S01]  /*1f60*/  IMAD.WIDE R14, R35, 0x4, R14 ;  /* 0x00000004230e7825 */ /* 0x000fe200078e020e */
[----:B------:R-:W4:Y:S04]  /*1f70*/  LDG.E.CONSTANT R28, desc[UR12][R12.64+0x4] ;  /* 0x0000040c0c1c7981 */ /* 0x000f28000c1e9900 */
[----:B------:R0:W4:Y:S04]  /*1f80*/  LDG.E.CONSTANT R35, desc[UR12][R6.64+0x8] ;  /* 0x0000080c06237981 */ /* 0x000128000c1e9900 */
[----:B------:R-:W4:Y:S04]  /*1f90*/  LDG.E.CONSTANT R31, desc[UR12][R12.64] ;  /* 0x0000000c0c1f7981 */ /* 0x000f28000c1e9900 */
[----:B------:R-:W4:Y:S04]  /*1fa0*/  LDG.E.CONSTANT R32, desc[UR12][R14.64+0x4] ;  /* 0x0000040c0e207981 */ /* 0x000f28000c1e9900 */
[----:B------:R-:W4:Y:S04]  /*1fb0*/  LDG.E.CONSTANT R34, desc[UR12][R12.64+0x8] ;  /* 0x0000080c0c227981 */ /* 0x000f28000c1e9900 */
[----:B------:R-:W4:Y:S04]  /*1fc0*/  LDG.E.CONSTANT R37, desc[UR12][R14.64] ;  /* 0x0000000c0e257981 */ /* 0x000f28000c1e9900 */
[----:B------:R1:W4:Y:S01]  /*1fd0*/  LDG.E.CONSTANT R17, desc[UR12][R14.64+0x8] ;  /* 0x0000080c0e117981 */ /* 0x000322000c1e9900 */
[----:B0-----:R-:W-:Y:S01]  /*1fe0*/  HFMA2 R7, -RZ, RZ, 0.96630859375, -0.0022525787353515625 ;  /* 0x3bbb989dff077431 */ /* 0x001fe200000001ff */
[----:B------:R-:W-:-:S02]  /*1ff0*/  MOV R6, 0x437c0000 ;  /* 0x437c000000067802 */ /* 0x000fc40000000f00 */
[-C--:B------:R-:W-:Y:S02]  /*2000*/  LEA R8, R8, R24.reuse, 0x2 ;  /* 0x0000001808087211 */ /* 0x080fe400078e10ff */
[-C--:B------:R-:W-:Y:S02]  /*2010*/  LEA R9, R9, R24.reuse, 0x2 ;  /* 0x0000001809097211 */ /* 0x080fe400078e10ff */
[-C--:B------:R-:W-:Y:S02]  /*2020*/  LEA R10, R10, R24.reuse, 0x2 ;  /* 0x000000180a0a7211 */ /* 0x080fe400078e10ff */
[----:B------:R-:W0:Y:S01]  /*2030*/  LDS R8, [R8] ;  /* 0x0000000008087984 */ /* 0x000e220000000800 */
[----:B------:R-:W-:-:S03]  /*2040*/  LEA R11, R11, R24, 0x2 ;  /* 0x000000180b0b7211 */ /* 0x000fc600078e10ff */
[----:B------:R-:W0:Y:S04]  /*2050*/  LDS R9, [R9] ;  /* 0x0000000009097984 */ /* 0x000e280000000800 */
[----:B------:R-:W0:Y:S04]  /*2060*/  LDS R10, [R10] ;  /* 0x000000000a0a7984 */ /* 0x000e280000000800 */
[----:B------:R-:W0:Y:S01]  /*2070*/  LDS R11, [R11] ;  /* 0x000000000b0b7984 */ /* 0x000e220000000800 */
[----:B------:R-:W-:-:S04]  /*2080*/  IADD3 R25, PT, PT, R25, 0x4, RZ ;  /* 0x0000000419197810 */ /* 0x000fc80007ffe0ff */
[----:B------:R-:W-:Y:S01]  /*2090*/  ISETP.NE.AND P0, PT, R25, R20, PT ;  /* 0x000000141900720c */ /* 0x000fe20003f05270 */
[----:B--2--5:R-:W-:Y:S01]  /*20a0*/  FADD R26, -R21, R26 ;  /* 0x0000001a151a7221 */ /* 0x024fe20000000100 */
[----:B---3--:R-:W-:-:S03]  /*20b0*/  FADD R27, -R0, R27 ;  /* 0x0000001b001b7221 */ /* 0x008fc60000000100 */
[----:B------:R-:W-:Y:S01]  /*20c0*/  FMUL R16, R26, R26 ;  /* 0x0000001a1a107220 */ /* 0x000fe20000400000 */
[----:B----4-:R-:W-:-:S03]  /*20d0*/  FADD R33, -R22, R33 ;  /* 0x0000002116217221 */ /* 0x010fc60000000100 */
[----:B------:R-:W-:Y:S01]  /*20e0*/  FFMA R16, R27, R27, R16 ;  /* 0x0000001b1b107223 */ /* 0x000fe20000000010 */
[----:B------:R-:W-:-:S03]  /*20f0*/  FADD R30, -R21, R30 ;  /* 0x0000001e151e7221 */ /* 0x000fc60000000100 */
[----:B-1----:R-:W-:Y:S01]  /*2100*/  FFMA R14, R33, R33, R16 ;  /* 0x00000021210e7223 */ /* 0x002fe20000000010 */
[----:B------:R-:W-:Y:S01]  /*2110*/  FADD R29, -R0, R29 ;  /* 0x0000001d001d7221 */ /* 0x000fe20000000100 */
[----:B------:R-:W-:Y:S02]  /*2120*/  FMUL R30, R30, R30 ;  /* 0x0000001e1e1e7220 */ /* 0x000fe40000400000 */
[----:B------:R-:W-:Y:S01]  /*2130*/  FMUL R14, R14, UR17 ;  /* 0x000000110e0e7c20 */ /* 0x000fe20008400000 */
[----:B------:R-:W-:Y:S01]  /*2140*/  FADD R28, -R21, R28 ;  /* 0x0000001c151c7221 */ /* 0x000fe20000000100 */
[----:B------:R-:W-:Y:S01]  /*2150*/  FFMA R30, R29, R29, R30 ;  /* 0x0000001d1d1e7223 */ /* 0x000fe2000000001e */
[----:B------:R-:W-:Y:S02]  /*2160*/  FADD R35, -R22, R35 ;  /* 0x0000002316237221 */ /* 0x000fe40000000100 */
[----:B------:R-:W-:Y:S01]  /*2170*/  FMUL R28, R28, R28 ;  /* 0x0000001c1c1c7220 */ /* 0x000fe20000400000 */
[----:B------:R-:W-:Y:S01]  /*2180*/  FFMA.SAT R13, R14, R7, 0.5 ;  /* 0x3f0000000e0d7423 */ /* 0x000fe20000002007 */
[----:B------:R-:W-:Y:S01]  /*2190*/  FADD R31, -R0, R31 ;  /* 0x0000001f001f7221 */ /* 0x000fe20000000100 */
[----:B------:R-:W-:Y:S01]  /*21a0*/  FFMA R16, R35, R35, R30 ;  /* 0x0000002323107223 */ /* 0x000fe2000000001e */
[----:B------:R-:W-:-:S02]  /*21b0*/  FADD R32, -R21, R32 ;  /* 0x0000002015207221 */ /* 0x000fc40000000100 */
[----:B------:R-:W-:Y:S01]  /*21c0*/  FFMA R31, R31, R31, R28 ;  /* 0x0000001f1f1f7223 */ /* 0x000fe2000000001c */
[----:B------:R-:W-:Y:S01]  /*21d0*/  FFMA.RM R12, R13, R6, 12582913 ;  /* 0x4b4000010d0c7423 */ /* 0x000fe20000004006 */
[----:B------:R-:W-:Y:S01]  /*21e0*/  FADD R34, -R22, R34 ;  /* 0x0000002216227221 */ /* 0x000fe20000000100 */
[----:B------:R-:W-:Y:S01]  /*21f0*/  FMUL R32, R32, R32 ;  /* 0x0000002020207220 */ /* 0x000fe20000400000 */
[----:B------:R-:W-:Y:S01]  /*2200*/  FMUL R16, R16, UR17 ;  /* 0x0000001110107c20 */ /* 0x000fe20008400000 */
[----:B------:R-:W-:Y:S01]  /*2210*/  FADD R37, -R0, R37 ;  /* 0x0000002500257221 */ /* 0x000fe20000000100 */
[----:B------:R-:W-:Y:S01]  /*2220*/  FFMA R26, R34, R34, R31 ;  /* 0x00000022221a7223 */ /* 0x000fe2000000001f */
[----:B------:R-:W-:Y:S02]  /*2230*/  FADD R13, R12, -12583039 ;  /* 0xcb40007f0c0d7421 */ /* 0x000fe40000000000 */
[----:B------:R-:W-:Y:S01]  /*2240*/  FFMA R32, R37, R37, R32 ;  /* 0x0000002525207223 */ /* 0x000fe20000000020 */
[----:B------:R-:W-:Y:S01]  /*2250*/  FADD R17, -R22, R17 ;  /* 0x0000001116117221 */ /* 0x000fe20000000100 */
[----:B------:R-:W-:Y:S01]  /*2260*/  FFMA.SAT R27, R16, R7, 0.5 ;  /* 0x3f000000101b7423 */ /* 0x000fe20000002007 */
[----:B------:R-:W-:Y:S01]  /*2270*/  FMUL R26, R26, UR17 ;  /* 0x000000111a1a7c20 */ /* 0x000fe20008400000 */
[----:B------:R-:W-:Y:S01]  /*2280*/  FFMA R15, R14, 1.4426950216293334961, -R13 ;  /* 0x3fb8aa3b0e0f7823 */ /* 0x000fe2000000080d */
[----:B------:R-:W-:Y:S01]  /*2290*/  FFMA R28, R17, R17, R32 ;  /* 0x00000011111c7223 */ /* 0x000fe20000000020 */
[----:B------:R-:W-:Y:S01]  /*22a0*/  FFMA.RM R13, R27, R6, 12582913 ;  /* 0x4b4000011b0d7423 */ /* 0x000fe20000004006 */
[----:B------:R-:W-:-:S02]  /*22b0*/  FFMA.SAT R27, R26, R7, 0.5 ;  /* 0x3f0000001a1b7423 */ /* 0x000fc40000002007 */
[----:B------:R-:W-:Y:S01]  /*22c0*/  FMUL R28, R28, UR17 ;  /* 0x000000111c1c7c20 */ /* 0x000fe20008400000 */
[----:B------:R-:W-:Y:S01]  /*22d0*/  FFMA R15, R14, 1.925963033500011079e-08, R15 ;  /* 0x32a570600e0f7823 */ /* 0x000fe2000000000f */
[-C--:B------:R-:W-:Y:S02]  /*22e0*/  FFMA.RM R14, R27, R6.reuse, 12582913 ;  /* 0x4b4000011b0e7423 */ /* 0x080fe40000004006 */
[----:B------:R-:W-:Y:S01]  /*22f0*/  FFMA.SAT R27, R28, R7, 0.5 ;  /* 0x3f0000001c1b7423 */ /* 0x000fe20000002007 */
[----:B------:R-:W-:Y:S01]  /*2300*/  FADD R17, R13, -12583039 ;  /* 0xcb40007f0d117421 */ /* 0x000fe20000000000 */
[----:B------:R-:W-:Y:S02]  /*2310*/  FADD R7, R14, -12583039 ;  /* 0xcb40007f0e077421 */ /* 0x000fe40000000000 */
[----:B------:R-:W-:Y:S01]  /*2320*/  FFMA.RM R6, R27, R6, 12582913 ;  /* 0x4b4000011b067423 */ /* 0x000fe20000004006 */
[----:B------:R-:W-:Y:S01]  /*2330*/  FFMA R17, R16, 1.4426950216293334961, -R17 ;  /* 0x3fb8aa3b10117823 */ /* 0x000fe20000000811 */
[----:B------:R-:W-:-:S02]  /*2340*/  FFMA R7, R26, 1.4426950216293334961, -R7 ;  /* 0x3fb8aa3b1a077823 */ /* 0x000fc40000000807 */
[----:B------:R-:W-:Y:S01]  /*2350*/  FADD R27, R6, -12583039 ;  /* 0xcb40007f061b7421 */ /* 0x000fe20000000000 */
[----:B------:R-:W1:Y:S01]  /*2360*/  MUFU.EX2 R15, R15 ;  /* 0x0000000f000f7308 */ /* 0x000e620000000800 */
[----:B------:R-:W-:Y:S01]  /*2370*/  FFMA R17, R16, 1.925963033500011079e-08, R17 ;  /* 0x32a5706010117823 */ /* 0x000fe20000000011 */
[----:B------:R-:W-:Y:S01]  /*2380*/  FFMA R7, R26, 1.925963033500011079e-08, R7 ;  /* 0x32a570601a077823 */ /* 0x000fe20000000007 */
[----:B------:R-:W-:-:S05]  /*2390*/  FFMA R27, R28, 1.4426950216293334961, -R27 ;  /* 0x3fb8aa3b1c1b7823 */ /* 0x000fca000000081b */
[----:B------:R-:W2:Y:S01]  /*23a0*/  MUFU.EX2 R16, R17 ;  /* 0x0000001100107308 */ /* 0x000ea20000000800 */
[----:B------:R-:W-:Y:S01]  /*23b0*/  FFMA R27, R28, 1.925963033500011079e-08, R27 ;  /* 0x32a570601c1b7823 */ /* 0x000fe2000000001b */
[----:B------:R-:W-:-:S06]  /*23c0*/  SHF.L.U32 R12, R12, 0x17, RZ ;  /* 0x000000170c0c7819 */ /* 0x000fcc00000006ff */
[----:B------:R-:W3:Y:S01]  /*23d0*/  MUFU.EX2 R7, R7 ;  /* 0x0000000700077308 */ /* 0x000ee20000000800 */
[----:B------:R-:W-:Y:S01]  /*23e0*/  SHF.L.U32 R13, R13, 0x17, RZ ;  /* 0x000000170d0d7819 */ /* 0x000fe200000006ff */
[----:B-1----:R-:W-:-:S06]  /*23f0*/  FMUL R12, R12, R15 ;  /* 0x0000000f0c0c7220 */ /* 0x002fcc0000400000 */
[----:B------:R-:W1:Y:S01]  /*2400*/  MUFU.EX2 R27, R27 ;  /* 0x0000001b001b7308 */ /* 0x000e620000000800 */
[----:B0-----:R-:W-:Y:S01]  /*2410*/  FFMA R8, R12, R8, R5 ;  /* 0x000000080c087223 */ /* 0x001fe20000000005 */
[----:B--2---:R-:W-:Y:S01]  /*2420*/  FMUL R13, R13, R16 ;  /* 0x000000100d0d7220 */ /* 0x004fe20000400000 */
[----:B------:R-:W-:Y:S01]  /*2430*/  IMAD.SHL.U32 R14, R14, 0x800000, RZ ;  /* 0x008000000e0e7824 */ /* 0x000fe200078e00ff */
[----:B------:R-:W-:Y:S02]  /*2440*/  SHF.L.U32 R6, R6, 0x17, RZ ;  /* 0x0000001706067819 */ /* 0x000fe400000006ff */
[----:B------:R-:W-:Y:S01]  /*2450*/  FFMA R9, R13, R9, R8 ;  /* 0x000000090d097223 */ /* 0x000fe20000000008 */
[----:B---3--:R-:W-:-:S04]  /*2460*/  FMUL R14, R14, R7 ;  /* 0x000000070e0e7220 */ /* 0x008fc80000400000 */
[----:B------:R-:W-:Y:S01]  /*2470*/  FFMA R10, R14, R10, R9 ;  /* 0x0000000a0e0a7223 */ /* 0x000fe20000000009 */
[----:B-1----:R-:W-:-:S04]  /*2480*/  FMUL R5, R6, R27 ;  /* 0x0000001b06057220 */ /* 0x002fc80000400000 */
[----:B------:R-:W-:Y:S01]  /*2490*/  FFMA R5, R5, R11, R10 ;  /* 0x0000000b05057223 */ /* 0x000fe2000000000a */
[----:B------:R-:W-:Y:S06]  /*24a0*/  @P0 BRA `(.L_x_108) ;  /* 0xfffffff8005c0947 */ /* 0x000fec000383ffff */
[----:B------:R-:W-:-:S07]  /*24b0*/  MOV R8, R20 ;  /* 0x0000001400087202 */ /* 0x000fce0000000f00 */
.L_x_107:
[----:B------:R-:W-:-:S13]  /*24c0*/  ISETP.NE.AND P0, PT, R19, RZ, PT ;  /* 0x000000ff1300720c */ /* 0x000fda0003f05270 */
[----:B------:R-:W-:Y:S05]  /*24d0*/  @!P0 BRA `(.L_x_109) ;  /* 0x0000000400948947 */ /* 0x000fea0003800000 */
[----:B------:R-:W-:Y:S01]  /*24e0*/  ISETP.NE.AND P0, PT, R19, 0x1, PT ;  /* 0x000000011300780c */ /* 0x000fe20003f05270 */
[----:B------:R-:W-:-:S12]  /*24f0*/  ULOP3.LUT UP0, URZ, UR16, 0x1, URZ, 0xc0, !UPT ;  /* 0x0000000110ff7892 */ /* 0x000fd8000f80c0ff */
[----:B------:R-:W-:Y:S05]  /*2500*/  @!P0 BRA `(.L_x_110) ;  /* 0x0000000000f48947 */ /* 0x000fea0003800000 */
[----:B------:R-:W0:Y:S01]  /*2510*/  S2UR UR10, SR_CgaCtaId ;  /* 0x00000000000a79c3 */ /* 0x000e220000008800 */
[----:B------:R-:W-:Y:S02]  /*2520*/  UMOV UR7, 0x400 ;  /* 0x0000040000077882 */ /* 0x000fe40000000000 */
[----:B------:R-:W-:-:S05]  /*2530*/  UIADD3 UR9, UPT, UPT, UR7, 0xa000, URZ ;  /* 0x0000a00007097890 */ /* 0x000fca000fffe0ff */
[----:B------:R-:W1:Y:S08]  /*2540*/  LDC R14, c[0x0][0x388] ;  /* 0x0000e200ff0e7b82 */ /* 0x000e700000000800 */
[----:B------:R-:W2:Y:S01]  /*2550*/  LDC.64 R12, c[0x0][0x398] ;  /* 0x0000e600ff0c7b82 */ /* 0x000ea20000000a00 */
[----:B0-----:R-:W-:-:S06]  /*2560*/  ULEA UR9, UR10, UR9, 0x18 ;  /* 0x000000090a097291 */ /* 0x001fcc000f8ec0ff */
[----:B------:R-:W-:-:S06]  /*2570*/  LEA R6, R8, UR9, 0x2 ;  /* 0x0000000908067c11 */ /* 0x000fcc000f8e10ff */
[----:B------:R-:W1:Y:S02]  /*2580*/  LDS.64 R6, [R6] ;  /* 0x0000000006067984 */ /* 0x000e640000000a00 */
[C---:B-1----:R-:W-:Y:S02]  /*2590*/  IMAD R9, R14.reuse, UR6, R6 ;  /* 0x000000060e097c24 */ /* 0x042fe4000f8e0206 */
[----:B------:R-:W-:Y:S02]  /*25a0*/  IMAD R14, R14, UR6, R7 ;  /* 0x000000060e0e7c24 */ /* 0x000fe4000f8e0207 */
[----:B------:R-:W-:-:S04]  /*25b0*/  IMAD R9, R9, 0x3, RZ ;  /* 0x0000000309097824 */ /* 0x000fc800078e02ff */
[----:B--2---:R-:W-:-:S04]  /*25c0*/  IMAD.WIDE R10, R9, 0x4, R12 ;  /* 0x00000004090a7825 */ /* 0x004fc800078e020c */
[----:B------:R-:W-:Y:S01]  /*25d0*/  IMAD R9, R14, 0x3, RZ ;  /* 0x000000030e097824 */ /* 0x000fe200078e02ff */
[----:B------:R-:W2:Y:S03]  /*25e0*/  LDG.E.CONSTANT R15, desc[UR12][R10.64+0x8] ;  /* 0x0000080c0a0f7981 */ /* 0x000ea6000c1e9900 */
[----:B------:R-:W-:Y:S01]  /*25f0*/  IMAD.WIDE R12, R9, 0x4, R12 ;  /* 0x00000004090c7825 */ /* 0x000fe200078e020c */
[----:B------:R-:W3:Y:S04]  /*2600*/  LDG.E.CONSTANT R14, desc[UR12][R10.64+0x4] ;  /* 0x0000040c0a0e7981 */ /* 0x000ee8000c1e9900 */
[----:B------:R0:W4:Y:S04]  /*2610*/  LDG.E.CONSTANT R9, desc[UR12][R10.64] ;  /* 0x0000000c0a097981 */ /* 0x000128000c1e9900 */
[----:B------:R-:W2:Y:S04]  /*2620*/  LDG.E.CONSTANT R16, desc[UR12][R12.64+0x4] ;  /* 0x0000040c0c107981 */ /* 0x000ea8000c1e9900 */
[----:B------:R-:W2:Y:S04]  /*2630*/  LDG.E.CONSTANT R17, desc[UR12][R12.64] ;  /* 0x0000000c0c117981 */ /* 0x000ea8000c1e9900 */
[----:B------:R1:W2:Y:S01]  /*2640*/  LDG.E.CONSTANT R23, desc[UR12][R12.64+0x8] ;  /* 0x0000080c0c177981 */ /* 0x0002a2000c1e9900 */
[----:B------:R-:W-:Y:S01]  /*2650*/  UIADD3 UR7, UPT, UPT, UR7, 0x4000, URZ ;  /* 0x0000400007077890 */ /* 0x000fe2000fffe0ff */
[----:B0-----:R-:W-:-:S03]  /*2660*/  HFMA2 R11, -RZ, RZ, 0.96630859375, -0.0022525787353515625 ;  /* 0x3bbb989dff0b7431 */ /* 0x001fc600000001ff */
[----:B------:R-:W-:Y:S01]  /*2670*/  ULEA UR7, UR10, UR7, 0x18 ;  /* 0x000000070a077291 */ /* 0x000fe2000f8ec0ff */
[----:B-1----:R-:W-:-:S05]  /*2680*/  MOV R13, 0x437c0000 ;  /* 0x437c0000000d7802 */ /* 0x002fca0000000f00 */
[----:B------:R-:W-:-:S06]  /*2690*/  LEA R12, R7, UR7, 0x2 ;  /* 0x00000007070c7c11 */ /* 0x000fcc000f8e10ff */
[----:B------:R-:W-:Y:S01]  /*26a0*/  LDS R12, [R12] ;  /* 0x000000000c0c7984 */ /* 0x000fe20000000800 */
[----:B------:R-:W-:Y:S01]  /*26b0*/  IADD3 R8, PT, PT, R8, 0x2, RZ ;  /* 0x0000000208087810 */ /* 0x000fe20007ffe0ff */
[----:B---3-5:R-:W-:Y:S01]  /*26c0*/  FADD R14, -R21, R14 ;  /* 0x0000000e150e7221 */ /* 0x028fe20000000100 */
[----:B----4-:R-:W-:-:S03]  /*26d0*/  FADD R9, -R0, R9 ;  /* 0x0000000900097221 */ /* 0x010fc60000000100 */
[----:B------:R-:W-:Y:S01]  /*26e0*/  FMUL R14, R14, R14 ;  /* 0x0000000e0e0e7220 */ /* 0x000fe20000400000 */
[----:B--2---:R-:W-:-:S03]  /*26f0*/  FADD R16, -R21, R16 ;  /* 0x0000001015107221 */ /* 0x004fc60000000100 */
[----:B------:R-:W-:Y:S01]  /*2700*/  FFMA R14, R9, R9, R14 ;  /* 0x00000009090e7223 */ /* 0x000fe2000000000e */
[----:B------:R-:W-:Y:S01]  /*2710*/  FADD R15, -R22, R15 ;  /* 0x0000000f160f7221 */ /* 0x000fe20000000100 */
[----:B------:R-:W-:Y:S01]  /*2720*/  FADD R17, -R0, R17 ;  /* 0x0000001100117221 */ /* 0x000fe20000000100 */
[----:B------:R-:W-:Y:S02]  /*2730*/  FMUL R16, R16, R16 ;  /* 0x0000001010107220 */ /* 0x000fe40000400000 */
[----:B------:R-:W-:Y:S01]  /*2740*/  FFMA R14, R15, R15, R14 ;  /* 0x0000000f0f0e7223 */ /* 0x000fe2000000000e */
[----:B------:R-:W-:Y:S01]  /*2750*/  FADD R23, -R22, R23 ;  /* 0x0000001716177221 */ /* 0x000fe20000000100 */
[----:B------:R-:W-:Y:S02]  /*2760*/  FFMA R16, R17, R17, R16 ;  /* 0x0000001111107223 */ /* 0x000fe40000000010 */
[----:B------:R-:W-:Y:S01]  /*2770*/  FMUL R14, R14, UR17 ;  /* 0x000000110e0e7c20 */ /* 0x000fe20008400000 */
[----:B------:R-:W-:Y:S01]  /*2780*/  LEA R9, R6, UR7, 0x2 ;  /* 0x0000000706097c11 */ /* 0x000fe2000f8e10ff */
[----:B------:R-:W-:-:S02]  /*2790*/  FFMA R16, R23, R23, R16 ;  /* 0x0000001717107223 */ /* 0x000fc40000000010 */
[----:B------:R-:W-:Y:S02]  /*27a0*/  FFMA.SAT R6, R14, R11, 0.5 ;  /* 0x3f0000000e067423 */ /* 0x000fe4000000200b */
[----:B------:R-:W-:Y:S01]  /*27b0*/  FMUL R16, R16, UR17 ;  /* 0x0000001110107c20 */ /* 0x000fe20008400000 */
[----:B------:R-:W0:Y:S01]  /*27c0*/  LDS R9, [R9] ;  /* 0x0000000009097984 */ /* 0x000e220000000800 */
[----:B------:R-:W-:Y:S02]  /*27d0*/  FFMA.RM R6, R6, R13, 12582913 ;  /* 0x4b40000106067423 */ /* 0x000fe4000000400d */
[----:B------:R-:W-:Y:S02]  /*27e0*/  FFMA.SAT R10, R16, R11, 0.5 ;  /* 0x3f000000100a7423 */ /* 0x000fe4000000200b */
[----:B------:R-:W-:Y:S02]  /*27f0*/  FADD R7, R6, -12583039 ;  /* 0xcb40007f06077421 */ /* 0x000fe40000000000 */
[----:B------:R-:W-:-:S02]  /*2800*/  FFMA.RM R10, R10, R13, 12582913 ;  /* 0x4b4000010a0a7423 */ /* 0x000fc4000000400d */
[----:B------:R-:W-:Y:S02]  /*2810*/  FFMA R7, R14, 1.4426950216293334961, -R7 ;  /* 0x3fb8aa3b0e077823 */ /* 0x000fe40000000807 */
[----:B------:R-:W-:Y:S02]  /*2820*/  FADD R11, R10, -12583039 ;  /* 0xcb40007f0a0b7421 */ /* 0x000fe40000000000 */
[----:B------:R-:W-:Y:S02]  /*2830*/  FFMA R7, R14, 1.925963033500011079e-08, R7 ;  /* 0x32a570600e077823 */ /* 0x000fe40000000007 */
[----:B------:R-:W-:-:S04]  /*2840*/  FFMA R11, R16, 1.4426950216293334961, -R11 ;  /* 0x3fb8aa3b100b7823 */ /* 0x000fc8000000080b */
[----:B------:R-:W-:Y:S01]  /*2850*/  FFMA R11, R16, 1.925963033500011079e-08, R11 ;  /* 0x32a57060100b7823 */ /* 0x000fe2000000000b */
[----:B------:R-:W1:Y:S08]  /*2860*/  MUFU.EX2 R7, R7 ;  /* 0x0000000700077308 */ /* 0x000e700000000800 */
[----:B------:R-:W2:Y:S01]  /*2870*/  MUFU.EX2 R11, R11 ;  /* 0x0000000b000b7308 */ /* 0x000ea20000000800 */
[----:B------:R-:W-:-:S02]  /*2880*/  SHF.L.U32 R6, R6, 0x17, RZ ;  /* 0x0000001706067819 */ /* 0x000fc400000006ff */
[----:B------:R-:W-:-:S03]  /*2890*/  SHF.L.U32 R10, R10, 0x17, RZ ;  /* 0x000000170a0a7819 */ /* 0x000fc600000006ff */
[----:B-1----:R-:W-:-:S04]  /*28a0*/  FMUL R6, R6, R7 ;  /* 0x0000000706067220 */ /* 0x002fc80000400000 */
[----:B0-----:R-:W-:Y:S01]  /*28b0*/  FFMA R5, R6, R9, R5 ;  /* 0x0000000906057223 */ /* 0x001fe20000000005 */
[----:B--2---:R-:W-:-:S04]  /*28c0*/  FMUL R10, R10, R11 ;  /* 0x0000000b0a0a7220 */ /* 0x004fc80000400000 */
[----:B------:R-:W-:-:S07]  /*28d0*/  FFMA R5, R10, R12, R5 ;  /* 0x0000000c0a057223 */ /* 0x000fce0000000005 */
.L_x_110:
[----:B------:R-:W-:Y:S05]  /*28e0*/  BRA.U !UP0, `(.L_x_109) ;  /* 0x0000000108907547 */ /* 0x000fea000b800000 */
[----:B------:R-:W0:Y:S01]  /*28f0*/  S2UR UR10, SR_CgaCtaId ;  /* 0x00000000000a79c3 */ /* 0x000e220000008800 */
[----:B------:R-:W-:Y:S02]  /*2900*/  UMOV UR7, 0x400 ;  /* 0x0000040000077882 */ /* 0x000fe40000000000 */
[----:B------:R-:W-:-:S05]  /*2910*/  UIADD3 UR9, UPT, UPT, UR7, 0xa000, URZ ;  /* 0x0000a00007097890 */ /* 0x000fca000fffe0ff */
[----:B------:R-:W1:Y:S08]  /*2920*/  LDC R9, c[0x0][0x388] ;  /* 0x0000e200ff097b82 */ /* 0x000e700000000800 */
[----:B------:R-:W2:Y:S01]  /*2930*/  LDC.64 R6, c[0x0][0x398] ;  /* 0x0000e600ff067b82 */ /* 0x000ea20000000a00 */
[----:B0-----:R-:W-:-:S06]  /*2940*/  ULEA UR9, UR10, UR9, 0x18 ;  /* 0x000000090a097291 */ /* 0x001fcc000f8ec0ff */
[----:B------:R-:W-:-:S06]  /*2950*/  LEA R8, R8, UR9, 0x2 ;  /* 0x0000000908087c11 */ /* 0x000fcc000f8e10ff */
[----:B------:R-:W1:Y:S02]  /*2960*/  LDS R8, [R8] ;  /* 0x0000000008087984 */ /* 0x000e640000000800 */
[----:B-1----:R-:W-:-:S04]  /*2970*/  IMAD R9, R9, UR6, R8 ;  /* 0x0000000609097c24 */ /* 0x002fc8000f8e0208 */
[----:B------:R-:W-:-:S04]  /*2980*/  IMAD R9, R9, 0x3, RZ ;  /* 0x0000000309097824 */ /* 0x000fc800078e02ff */
[----:B--2---:R-:W-:-:S05]  /*2990*/  IMAD.WIDE R6, R9, 0x4, R6 ;  /* 0x0000000409067825 */ /* 0x004fca00078e0206 */
[----:B------:R-:W2:Y:S04]  /*29a0*/  LDG.E.CONSTANT R10, desc[UR12][R6.64+0x4] ;  /* 0x0000040c060a7981 */ /* 0x000ea8000c1e9900 */
[----:B------:R-:W3:Y:S04]  /*29b0*/  LDG.E.CONSTANT R9, desc[UR12][R6.64] ;  /* 0x0000000c06097981 */ /* 0x000ee8000c1e9900 */
[----:B------:R0:W4:Y:S01]  /*29c0*/  LDG.E.CONSTANT R11, desc[UR12][R6.64+0x8] ;  /* 0x0000080c060b7981 */ /* 0x000122000c1e9900 */
[----:B------:R-:W-:-:S04]  /*29d0*/  UIADD3 UR7, UPT, UPT, UR7, 0x4000, URZ ;  /* 0x0000400007077890 */ /* 0x000fc8000fffe0ff */
[----:B------:R-:W-:Y:S01]  /*29e0*/  ULEA UR7, UR10, UR7, 0x18 ;  /* 0x000000070a077291 */ /* 0x000fe2000f8ec0ff */
[----:B0-----:R-:W-:-:S05]  /*29f0*/  MOV R7, 0x437c0000 ;  /* 0x437c000000077802 */ /* 0x001fca0000000f00 */
[----:B------:R-:W-:-:S06]  /*2a00*/  LEA R8, R8, UR7, 0x2 ;  /* 0x0000000708087c11 */ /* 0x000fcc000f8e10ff */
[----:B------:R-:W0:Y:S01]  /*2a10*/  LDS R8, [R8] ;  /* 0x0000000008087984 */ /* 0x000e220000000800 */
[----:B--2--5:R-:W-:Y:S01]  /*2a20*/  FADD R10, -R21, R10 ;  /* 0x0000000a150a7221 */ /* 0x024fe20000000100 */
[----:B---3--:R-:W-:-:S03]  /*2a30*/  FADD R9, -R0, R9 ;  /* 0x0000000900097221 */ /* 0x008fc60000000100 */
[----:B------:R-:W-:Y:S01]  /*2a40*/  FMUL R10, R10, R10 ;  /* 0x0000000a0a0a7220 */ /* 0x000fe20000400000 */
[----:B----4-:R-:W-:-:S03]  /*2a50*/  FADD R11, -R22, R11 ;  /* 0x0000000b160b7221 */ /* 0x010fc60000000100 */
[----:B------:R-:W-:Y:S01]  /*2a60*/  FFMA R10, R9, R9, R10 ;  /* 0x00000009090a7223 */ /* 0x000fe2000000000a */
[----:B------:R-:W-:-:S03]  /*2a70*/  HFMA2 R9, -RZ, RZ, 0.96630859375, -0.0022525787353515625 ;  /* 0x3bbb989dff097431 */ /* 0x000fc600000001ff */
[----:B------:R-:W-:-:S04]  /*2a80*/  FFMA R10, R11, R11, R10 ;  /* 0x0000000b0b0a7223 */ /* 0x000fc8000000000a */
[----:B------:R-:W-:-:S04]  /*2a90*/  FMUL R10, R10, UR17 ;  /* 0x000000110a0a7c20 */ /* 0x000fc80008400000 */
[----:B------:R-:W-:-:S04]  /*2aa0*/  FFMA.SAT R0, R10, R9, 0.5 ;  /* 0x3f0000000a007423 */ /* 0x000fc80000002009 */
[----:B------:R-:W-:-:S04]  /*2ab0*/  FFMA.RM R0, R0, R7, 12582913 ;  /* 0x4b40000100007423 */ /* 0x000fc80000004007 */
[C---:B------:R-:W-:Y:S01]  /*2ac0*/  FADD R7, R0.reuse, -12583039 ;  /* 0xcb40007f00077421 */ /* 0x040fe20000000000 */
[----:B------:R-:W-:-:S03]  /*2ad0*/  SHF.L.U32 R0, R0, 0x17, RZ ;  /* 0x0000001700007819 */ /* 0x000fc600000006ff */
[----:B------:R-:W-:-:S04]  /*2ae0*/  FFMA R7, R10, 1.4426950216293334961, -R7 ;  /* 0x3fb8aa3b0a077823 */ /* 0x000fc80000000807 */
[----:B------:R-:W-:-:S06]  /*2af0*/  FFMA R7, R10, 1.925963033500011079e-08, R7 ;  /* 0x32a570600a077823 */ /* 0x000fcc0000000007 */
[----:B------:R-:W1:Y:S02]  /*2b00*/  MUFU.EX2 R7, R7 ;  /* 0x0000000700077308 */ /* 0x000e640000000800 */
[----:B-1----:R-:W-:-:S04]  /*2b10*/  FMUL R0, R0, R7 ;  /* 0x0000000700007220 */ /* 0x002fc80000400000 */
[----:B0-----:R-:W-:-:S07]  /*2b20*/  FFMA R5, R0, R8, R5 ;  /* 0x0000000800057223 */ /* 0x001fce0000000005 */
.L_x_109:
[----:B------:R-:W0:Y:S01]  /*2b30*/  S2UR UR9, SR_CgaCtaId ;  /* 0x00000000000979c3 */ /* 0x000e220000008800 */
[----:B------:R-:W-:Y:S01]  /*2b40*/  UMOV UR7, 0x400 ;  /* 0x0000040000077882 */ /* 0x000fe20000000000 */
[----:B------:R-:W1:Y:S01]  /*2b50*/  MUFU.RCP R6, R5 ;  /* 0x0000000500067308 */ /* 0x000e620000001000 */
[----:B------:R-:W-:Y:S01]  /*2b60*/  BSSY.RECONVERGENT B1, `(.L_x_111) ;  /* 0x000000e000017945 */ /* 0x000fe20003800200 */
[----:B-1----:R-:W-:-:S04]  /*2b70*/  FFMA R7, R6, -R5, 1 ;  /* 0x3f80000006077423 */ /* 0x002fc80000000805 */
[----:B------:R-:W-:Y:S01]  /*2b80*/  FFMA R7, R6, R7, R6 ;  /* 0x0000000706077223 */ /* 0x000fe20000000006 */
[----:B0-----:R-:W-:-:S06]  /*2b90*/  ULEA UR7, UR9, UR7, 0x18 ;  /* 0x0000000709077291 */ /* 0x001fcc000f8ec0ff */
[----:B-----5:R-:W-:-:S06]  /*2ba0*/  LEA R0, R18, UR7, 0x2 ;  /* 0x0000000712007c11 */ /* 0x020fcc000f8e10ff */
[----:B------:R-:W0:Y:S02]  /*2bb0*/  LDS R0, [R0] ;  /* 0x0000000000007984 */ /* 0x000e240000000800 */
[----:B0-----:R-:W0:Y:S01]  /*2bc0*/  FCHK P0, R0, R5 ;  /* 0x0000000500007302 */ /* 0x001e220000000000 */
[----:B------:R-:W-:-:S04]  /*2bd0*/  FFMA R6, R0, R7, RZ ;  /* 0x0000000700067223 */ /* 0x000fc800000000ff */
[----:B------:R-:W-:-:S04]  /*2be0*/  FFMA R8, R6, -R5, R0 ;  /* 0x8000000506087223 */ /* 0x000fc80000000000 */
[----:B------:R-:W-:Y:S01]  /*2bf0*/  FFMA R7, R7, R8, R6 ;  /* 0x0000000807077223 */ /* 0x000fe20000000006 */
[----:B0-----:R-:W-:Y:S06]  /*2c00*/  @!P0 BRA `(.L_x_112) ;  /* 0x00000000000c8947 */ /* 0x001fec0003800000 */
[----:B------:R-:W-:-:S07]  /*2c10*/  MOV R6, 0x2c30 ;  /* 0x00002c3000067802 */ /* 0x000fce0000000f00 */
[----:B------:R-:W-:Y:S05]  /*2c20*/  CALL.REL.NOINC `($__internal_3_$__cuda_sm3x_div_rn_noftz_f32_slowpath) ;  /* 0x0000002400ac7944 */ /* 0x000fea0003c00000 */
[----:B------:R-:W-:-:S07]  /*2c30*/  MOV R7, R5 ;  /* 0x0000000500077202 */ /* 0x000fce0000000f00 */
.L_x_112:
[----:B------:R-:W-:Y:S05]  /*2c40*/  BSYNC.RECONVERGENT B1 ;  /* 0x0000000000017941 */ /* 0x000fea0003800200 */
.L_x_111:
[----:B------:R-:W0:Y:S01]  /*2c50*/  S2UR UR9, SR_CgaCtaId ;  /* 0x00000000000979c3 */ /* 0x000e220000008800 */
[----:B------:R-:W-:Y:S02]  /*2c60*/  UMOV UR7, 0x400 ;  /* 0x0000040000077882 */ /* 0x000fe40000000000 */
[----:B------:R-:W-:Y:S02]  /*2c70*/  IMAD.U32 R5, RZ, RZ, UR7 ;  /* 0x00000007ff057e24 */ /* 0x000fe4000f8e00ff */
[----:B------:R-:W1:Y:S03]  /*2c80*/  LDCU UR7, c[0x0][0x384] ;  /* 0x00007080ff0777ac */ /* 0x000e660008000800 */
[----:B------:R-:W-:Y:S02]  /*2c90*/  IADD3 R9, PT, PT, R5, 0x6000, RZ ;  /* 0x0000600005097810 */ /* 0x000fe40007ffe0ff */
[----:B0-----:R-:W-:-:S04]  /*2ca0*/  MOV R6, UR9 ;  /* 0x0000000900067c02 */ /* 0x001fc80008000f00 */
[----:B------:R-:W-:-:S04]  /*2cb0*/  LEA R9, R6, R9, 0x18 ;  /* 0x0000000906097211 */ /* 0x000fc800078ec0ff */
[C---:B------:R-:W-:Y:S02]  /*2cc0*/  LEA R0, R18.reuse, R9, 0x2 ;  /* 0x0000000912007211 */ /* 0x040fe400078e10ff */
[----:B------:R-:W-:-:S03]  /*2cd0*/  IADD3 R18, PT, PT, R18, UR14, RZ ;  /* 0x0000000e12127c10 */ /* 0x000fc6000fffe0ff */
[----:B------:R2:W-:Y:S01]  /*2ce0*/  STS [R0], R7 ;  /* 0x0000000700007388 */ /* 0x0005e20000000800 */
[----:B-1----:R-:W-:-:S13]  /*2cf0*/  ISETP.GE.AND P0, PT, R18, UR7, PT ;  /* 0x0000000712007c0c */ /* 0x002fda000bf06270 */
[----:B--2---:R-:W-:Y:S05]  /*2d00*/  @!P0 BRA `(.L_x_113) ;  /* 0xffffffec00f88947 */ /* 0x004fea000383ffff */
.L_x_101:
[----:B------:R-:W-:Y:S05]  /*2d10*/  BSYNC.RECONVERGENT B0 ;  /* 0x0000000000007941 */ /* 0x000fea0003800200 */
.L_x_100:
[----:B------:R-:W-:Y:S01]  /*2d20*/  BAR.SYNC.DEFER_BLOCKING 0x0 ;  /* 0x0000000000007b1d */ /* 0x000fe20000010000 */
[----:B------:R-:W-:-:S05]  /*2d30*/  LEA R13, R6, R5, 0x18 ;  /* 0x00000005060d7211 */ /* 0x000fca00078ec0ff */
[----:B------:R-:W-:Y:S01]  /*2d40*/  BSSY.RECONVERGENT B0, `(.L_x_114) ;  /* 0x000011a000007945 */ /* 0x000fe20003800200 */
[----:B------:R-:W1:Y:S02]  /*2d50*/  LDS R13, [R13+0xb000] ;  /* 0x00b000000d0d7984 */ /* 0x000e640000000800 */
[----:B-1----:R-:W-:-:S13]  /*2d60*/  ISETP.GE.AND P0, PT, R4, R13, PT ;  /* 0x0000000d0400720c */ /* 0x002fda0003f06270 */
[----:B------:R-:W-:Y:S05]  /*2d70*/  @P0 BRA `(.L_x_115) ;  /* 0x0000001000580947 */ /* 0x000fea0003800000 */
[----:B------:R-:W1:Y:S02]  /*2d80*/  LDCU UR7, c[0x0][0x384] ;  /* 0x00007080ff0777ac */ /* 0x000e640008000800 */
[----:B-1----:R-:W-:-:S09]  /*2d90*/  UISETP.GT.AND UP0, UPT, UR7, URZ, UPT ;  /* 0x000000ff0700728c */ /* 0x002fd2000bf04270 */
[----:B------:R-:W-:Y:S05]  /*2da0*/  BRA.U UP0, `(.L_x_116) ;  /* 0x0000000100ac7547 */ /* 0x000fea000b800000 */
[----:B------:R-:W-:-:S07]  /*2db0*/  MOV R8, R4 ;  /* 0x0000000400087202 */ /* 0x000fce0000000f00 */
.L_x_119:
[----:B-1----:R-:W1:Y:S01]  /*2dc0*/  S2UR UR10, SR_CgaCtaId ;  /* 0x00000000000a79c3 */ /* 0x002e620000008800 */
[----:B------:R-:W-:Y:S01]  /*2dd0*/  UMOV UR7, 0x400 ;  /* 0x0000040000077882 */ /* 0x000fe20000000000 */
[----:B------:R-:W-:Y:S01]  /*2de0*/  BSSY.RECONVERGENT B1, `(.L_x_117) ;  /* 0x0000016000017945 */ /* 0x000fe20003800200 */
[----:B------:R-:W-:Y:S02]  /*2df0*/  UIADD3 UR9, UPT, UPT, UR7, 0xa000, URZ ;  /* 0x0000a00007097890 */ /* 0x000fe4000fffe0ff */
[----:B------:R-:W-:Y:S02]  /*2e00*/  UIADD3 UR7, UPT, UPT, UR7, 0x4000, URZ ;  /* 0x0000400007077890 */ /* 0x000fe4000fffe0ff */
[----:B-1----:R-:W-:Y:S02]  /*2e10*/  ULEA UR9, UR10, UR9, 0x18 ;  /* 0x000000090a097291 */ /* 0x002fe4000f8ec0ff */
[----:B------:R-:W-:-:S04]  /*2e20*/  ULEA UR7, UR10, UR7, 0x18 ;  /* 0x000000070a077291 */ /* 0x000fc8000f8ec0ff */
[----:B------:R-:W-:-:S06]  /*2e30*/  LEA R10, R8, UR9, 0x2 ;  /* 0x00000009080a7c11 */ /* 0x000fcc000f8e10ff */
[----:B------:R-:W1:Y:S02]  /*2e40*/  LDS R10, [R10] ;  /* 0x000000000a0a7984 */ /* 0x000e640000000800 */
[----:B-1----:R-:W-:-:S05]  /*2e50*/  LEA R9, R10, UR7, 0x2 ;  /* 0x000000070a097c11 */ /* 0x002fca000f8e10ff */
[----:B0-----:R-:W0:Y:S02]  /*2e60*/  LDS R0, [R9] ;  /* 0x0000000009007984 */ /* 0x001e240000000800 */
[----:B0-----:R-:W-:-:S04]  /*2e70*/  FFMA R11, RZ, R0, 9.9999997171806853657e-10 ;  /* 0x3089705fff0b7423 */ /* 0x001fc80000000000 */
[----:B------:R-:W0:Y:S08]  /*2e80*/  MUFU.RCP R5, R11 ;  /* 0x0000000b00057308 */ /* 0x000e300000001000 */
[----:B------:R-:W1:Y:S01]  /*2e90*/  FCHK P0, R0, R11 ;  /* 0x0000000b00007302 */ /* 0x000e620000000000 */
[----:B0-----:R-:W-:-:S04]  /*2ea0*/  FFMA R6, -R11, R5, 1 ;  /* 0x3f8000000b067423 */ /* 0x001fc80000000105 */
[----:B------:R-:W-:-:S04]  /*2eb0*/  FFMA R5, R5, R6, R5 ;  /* 0x0000000605057223 */ /* 0x000fc80000000005 */
[----:B------:R-:W-:-:S04]  /*2ec0*/  FFMA R6, R0, R5, RZ ;  /* 0x0000000500067223 */ /* 0x000fc800000000ff */
[----:B------:R-:W-:-:S04]  /*2ed0*/  FFMA R7, -R11, R6, R0 ;  /* 0x000000060b077223 */ /* 0x000fc80000000100 */
[----:B------:R-:W-:Y:S01]  /*2ee0*/  FFMA R7, R5, R7, R6 ;  /* 0x0000000705077223 */ /* 0x000fe20000000006 */
[----:B-1----:R-:W-:Y:S06]  /*2ef0*/  @!P0 BRA `(.L_x_118) ;  /* 0x0000000000108947 */ /* 0x002fec0003800000 */
[----:B------:R-:W-:Y:S02]  /*2f00*/  MOV R5, R11 ;  /* 0x0000000b00057202 */ /* 0x000fe40000000f00 */
[----:B------:R-:W-:-:S07]  /*2f10*/  MOV R6, 0x2f30 ;  /* 0x00002f3000067802 */ /* 0x000fce0000000f00 */
[----:B------:R-:W-:Y:S05]  /*2f20*/  CALL.REL.NOINC `($__internal_3_$__cuda_sm3x_div_rn_noftz_f32_slowpath) ;  /* 0x0000002000ec7944 */ /* 0x000fea0003c00000 */
[----:B------:R-:W-:-:S07]  /*2f30*/  MOV R7, R5 ;  /* 0x0000000500077202 */ /* 0x000fce0000000f00 */
.L_x_118:
[----:B------:R-:W-:Y:S05]  /*2f40*/  BSYNC.RECONVERGENT B1 ;  /* 0x0000000000017941 */ /* 0x000fea0003800200 */
.L_x_117:
[----:B------:R-:W0:Y:S01]  /*2f50*/  S2UR UR9, SR_CgaCtaId ;  /* 0x00000000000979c3 */ /* 0x000e220000008800 */
[----:B------:R-:W-:Y:S01]  /*2f60*/  UMOV UR7, 0x400 ;  /* 0x0000040000077882 */ /* 0x000fe20000000000 */
[----:B------:R-:W-:Y:S01]  /*2f70*/  FMNMX R7, R7, 1, PT ;  /* 0x3f80000007077809 */ /* 0x000fe20003800000 */
[----:B------:R-:W-:Y:S01]  /*2f80*/  FFMA R12, -RZ, R0, R0 ;  /* 0x00000000ff0c7223 */ /* 0x000fe20000000100 */
[----:B------:R-:W-:Y:S02]  /*2f90*/  MOV R5, UR7 ;  /* 0x0000000700057c02 */ /* 0x000fe40008000f00 */
[----:B------:R-:W-:Y:S01]  /*2fa0*/  IADD3 R8, PT, PT, R8, UR14, RZ ;  /* 0x0000000e08087c10 */ /* 0x000fe2000fffe0ff */
[----:B------:R-:W-:Y:S01]  /*2fb0*/  FMUL R7, R0, R7 ;  /* 0x0000000700077220 */ /* 0x000fe20000400000 */
[----:B------:R-:W-:Y:S02]  /*2fc0*/  IADD3 R11, PT, PT, R5, 0x5000, RZ ;  /* 0x00005000050b7810 */ /* 0x000fe40007ffe0ff */
[----:B------:R-:W-:-:S02]  /*2fd0*/  FMNMX R12, RZ, R12, !PT ;  /* 0x0000000cff0c7209 */ /* 0x000fc40007800000 */
[----:B------:R-:W-:Y:S02]  /*2fe0*/  ISETP.GE.AND P0, PT, R8, R13, PT ;  /* 0x0000000d0800720c */ /* 0x000fe40003f06270 */
[----:B0-----:R-:W-:-:S04]  /*2ff0*/  MOV R6, UR9 ;  /* 0x0000000900067c02 */ /* 0x001fc80008000f00 */
[----:B------:R-:W-:-:S04]  /*3000*/  LEA R11, R6, R11, 0x18 ;  /* 0x0000000b060b7211 */ /* 0x000fc800078ec0ff */
[----:B------:R-:W-:-:S05]  /*3010*/  LEA R10, R10, R11, 0x2 ;  /* 0x0000000b0a0a7211 */ /* 0x000fca00078e10ff */
[----:B------:R1:W-:Y:S04]  /*3020*/  STS [R10], R7 ;  /* 0x000000070a007388 */ /* 0x0003e80000000800 */
[----:B------:R1:W-:Y:S01]  /*3030*/  STS [R9], R12 ;  /* 0x0000000c09007388 */ /* 0x0003e20000000800 */
[----:B------:R-:W-:Y:S05]  /*3040*/  @!P0 BRA `(.L_x_119) ;  /* 0xfffffffc005c8947 */ /* 0x000fea000383ffff */
[----:B------:R-:W-:Y:S05]  /*3050*/  BRA `(.L_x_115) ;  /* 0x0000000c00a07947 */ /* 0x000fea0003800000 */
.L_x_116:
[----:B------:R-:W-:-:S07]  /*3060*/  IMAD.MOV.U32 R12, RZ, RZ, R4 ;  /* 0x000000ffff0c7224 */ /* 0x000fce00078e0004 */
.L_x_126:
[----:B0-----:R-:W0:Y:S01]  /*3070*/  S2R R0, SR_CgaCtaId ;  /* 0x0000000000007919 */ /* 0x001e220000008800 */
[----:B------:R-:W-:Y:S01]  /*3080*/  MOV R15, 0x400 ;  /* 0x00000400000f7802 */ /* 0x000fe20000000f00 */
[----:B-1----:R-:W1:Y:S03]  /*3090*/  LDC.64 R8, c[0x0][0x398] ;  /* 0x0000e600ff087b82 */ /* 0x002e660000000a00 */
[----:B------:R-:W-:-:S05]  /*30a0*/  IADD3 R5, PT, PT, R15, 0xa000, RZ ;  /* 0x0000a0000f057810 */ /* 0x000fca0007ffe0ff */
[----:B------:R-:W2:Y:S01]  /*30b0*/  LDC R19, c[0x0][0x384] ;  /* 0x0000e100ff137b82 */ /* 0x000ea20000000800 */
[----:B0-----:R-:W-:-:S04]  /*30c0*/  LEA R5, R0, R5, 0x18 ;  /* 0x0000000500057211 */ /* 0x001fc800078ec0ff */
[----:B------:R-:W-:-:S03]  /*30d0*/  LEA R14, R12, R5, 0x2 ;  /* 0x000000050c0e7211 */ /* 0x000fc600078e10ff */
[----:B------:R-:W0:Y:S03]  /*30e0*/  LDC R5, c[0x0][0x388] ;  /* 0x0000e200ff057b82 */ /* 0x000e260000000800 */
[----:B------:R-:W0:Y:S02]  /*30f0*/  LDS R14, [R14] ;  /* 0x000000000e0e7984 */ /* 0x000e240000000800 */
[----:B0-----:R-:W-:-:S04]  /*3100*/  IMAD R5, R5, UR6, R14 ;  /* 0x0000000605057c24 */ /* 0x001fc8000f8e020e */
[----:B------:R-:W-:-:S04]  /*3110*/  IMAD R5, R5, 0x3, RZ ;  /* 0x0000000305057824 */ /* 0x000fc800078e02ff */
[----:B-1----:R-:W-:-:S05]  /*3120*/  IMAD.WIDE R8, R5, 0x4, R8 ;  /* 0x0000000405087825 */ /* 0x002fca00078e0208 */
[----:B-----5:R0:W5:Y:S04]  /*3130*/  LDG.E.CONSTANT R16, desc[UR12][R8.64] ;  /* 0x0000000c08107981 */ /* 0x020168000c1e9900 */
[----:B------:R0:W5:Y:S04]  /*3140*/  LDG.E.CONSTANT R17, desc[UR12][R8.64+0x4] ;  /* 0x0000040c08117981 */ /* 0x000168000c1e9900 */
[----:B------:R0:W5:Y:S01]  /*3150*/  LDG.E.CONSTANT R18, desc[UR12][R8.64+0x8] ;  /* 0x0000080c08127981 */ /* 0x000162000c1e9900 */
[----:B--2---:R-:W-:Y:S01]  /*3160*/  ISETP.GE.U32.AND P0, PT, R19, 0x4, PT ;  /* 0x000000041300780c */ /* 0x004fe20003f06070 */
[----:B------:R-:W-:Y:S01]  /*3170*/  HFMA2 R5, -RZ, RZ, 0, 0 ;  /* 0x00000000ff057431 */ /* 0x000fe200000001ff */
[----:B------:R-:W-:-:S11]  /*3180*/  MOV R6, RZ ;  /* 0x000000ff00067202 */ /* 0x000fd60000000f00 */
[----:B0-----:R-:W-:Y:S05]  /*3190*/  @!P0 BRA `(.L_x_120) ;  /* 0x0000000400708947 */ /* 0x001fea0003800000 */
[----:B------:R-:W-:Y:S02]  /*31a0*/  IADD3 R7, PT, PT, R15, 0x6000, RZ ;  /* 0x000060000f077810 */ /* 0x000fe40007ffe0ff */
[----:B------:R-:W-:Y:S02]  /*31b0*/  MOV R5, RZ ;  /* 0x000000ff00057202 */ /* 0x000fe40000000f00 */
[----:B------:R-:W-:Y:S02]  /*31c0*/  MOV R21, RZ ;  /* 0x000000ff00157202 */ /* 0x000fe40000000f00 */
[----:B------:R-:W-:-:S07]  /*31d0*/  LEA R20, R0, R7, 0x18 ;  /* 0x0000000700147211 */ /* 0x000fce00078ec0ff */
.L_x_121:
[----:B------:R-:W0:Y:S01]  /*31e0*/  LDC.64 R6, c[0x0][0x390] ;  /* 0x0000e400ff067b82 */ /* 0x000e220000000a00 */
[----:B------:R-:W-:-:S05]  /*31f0*/  IADD3 R8, PT, PT, R21, UR8, RZ ;  /* 0x0000000815087c10 */ /* 0x000fca000fffe0ff */
[----:B------:R-:W-:-:S04]  /*3200*/  IMAD R9, R8, 0x3, RZ ;  /* 0x0000000308097824 */ /* 0x000fc800078e02ff */
[----:B0-----:R-:W-:-:S05]  /*3210*/  IMAD.WIDE R6, R9, 0x4, R6 ;  /* 0x0000000409067825 */ /* 0x001fca00078e0206 */
[----:B------:R-:W2:Y:S04]  /*3220*/  LDG.E.CONSTANT R10, desc[UR12][R6.64+0x4] ;  /* 0x0000040c060a7981 */ /* 0x000ea8000c1e9900 */
[----:B------:R-:W3:Y:S04]  /*3230*/  LDG.E.CONSTANT R31, desc[UR12][R6.64] ;  /* 0x0000000c061f7981 */ /* 0x000ee8000c1e9900 */
[----:B------:R-:W4:Y:S04]  /*3240*/  LDG.E.CONSTANT R22, desc[UR12][R6.64+0x10] ;  /* 0x0000100c06167981 */ /* 0x000f28000c1e9900 */
        /* <DEDUP_REMOVED lines=8> */
[----:B------:R0:W4:Y:S02]  /*32d0*/  LDG.E.CONSTANT R23, desc[UR12][R6.64+0x2c] ;  /* 0x00002c0c06177981 */ /* 0x000124000c1e9900 */
[----:B0-----:R-:W-:Y:S01]  /*32e0*/  HFMA2 R7, -RZ, RZ, 0.96630859375, -0.0022525787353515625 ;  /* 0x3bbb989dff077431 */ /* 0x001fe200000001ff */
[----:B------:R-:W-:Y:S01]  /*32f0*/  MOV R6, 0x437c0000 ;  /* 0x437c000000067802 */ /* 0x000fe20000000f00 */
[----:B--2--5:R-:W-:Y:S01]  /*3300*/  FADD R10, -R17, R10 ;  /* 0x0000000a110a7221 */ /* 0x024fe20000000100 */
[----:B---3--:R-:W-:-:S03]  /*3310*/  FADD R31, -R16, R31 ;  /* 0x0000001f101f7221 */ /* 0x008fc60000000100 */
[----:B------:R-:W-:Y:S01]  /*3320*/  FMUL R10, R10, R10 ;  /* 0x0000000a0a0a7220 */ /* 0x000fe20000400000 */
[----:B----4-:R-:W-:-:S03]  /*3330*/  FADD R22, -R17, R22 ;  /* 0x0000001611167221 */ /* 0x010fc60000000100 */
[----:B------:R-:W-:Y:S01]  /*3340*/  FFMA R10, R31, R31, R10 ;  /* 0x0000001f1f0a7223 */ /* 0x000fe2000000000a */
[----:B------:R-:W-:Y:S01]  /*3350*/  FADD R29, -R18, R29 ;  /* 0x0000001d121d7221 */ /* 0x000fe20000000100 */
[----:B------:R-:W-:Y:S01]  /*3360*/  FMUL R22, R22, R22 ;  /* 0x0000001616167220 */ /* 0x000fe20000400000 */
[----:B------:R-:W-:Y:S02]  /*3370*/  FADD R33, -R16, R33 ;  /* 0x0000002110217221 */ /* 0x000fe40000000100 */
[----:B------:R-:W-:Y:S01]  /*3380*/  FFMA R10, R29, R29, R10 ;  /* 0x0000001d1d0a7223 */ /* 0x000fe2000000000a */
[----:B------:R-:W-:Y:S01]  /*3390*/  FADD R24, -R17, R24 ;  /* 0x0000001811187221 */ /* 0x000fe20000000100 */
[----:B------:R-:W-:Y:S02]  /*33a0*/  FFMA R22, R33, R33, R22 ;  /* 0x0000002121167223 */ /* 0x000fe40000000016 */
[----:B------:R-:W-:Y:S01]  /*33b0*/  FMUL R28, R10, UR17 ;  /* 0x000000110a1c7c20 */ /* 0x000fe20008400000 */
[----:B------:R-:W-:Y:S01]  /*33c0*/  FADD R27, -R18, R27 ;  /* 0x0000001b121b7221 */ /* 0x000fe20000000100 */
[----:B------:R-:W-:Y:S01]  /*33d0*/  FMUL R24, R24, R24 ;  /* 0x0000001818187220 */ /* 0x000fe20000400000 */
[----:B------:R-:W-:-:S02]  /*33e0*/  FADD R25, -R16, R25 ;  /* 0x0000001910197221 */ /* 0x000fc40000000100 */
[----:B------:R-:W-:Y:S01]  /*33f0*/  FFMA R22, R27, R27, R22 ;  /* 0x0000001b1b167223 */ /* 0x000fe20000000016 */
[----:B------:R-:W-:Y:S01]  /*3400*/  FADD R10, -R17, R8 ;  /* 0x00000008110a7221 */ /* 0x000fe20000000100 */
[----:B------:R-:W-:Y:S01]  /*3410*/  FFMA R25, R25, R25, R24 ;  /* 0x0000001919197223 */ /* 0x000fe20000000018 */
[----:B------:R-:W-:Y:S01]  /*3420*/  FADD R8, -R18, R9 ;  /* 0x0000000912087221 */ /* 0x000fe20000000100 */
[----:B------:R-:W-:Y:S01]  /*3430*/  FFMA.SAT R9, R28, R7, 0.5 ;  /* 0x3f0000001c097423 */ /* 0x000fe20000002007 */
[----:B------:R-:W-:Y:S01]  /*3440*/  FMUL R24, R22, UR17 ;  /* 0x0000001116187c20 */ /* 0x000fe20008400000 */
[----:B------:R-:W-:Y:S01]  /*3450*/  FMUL R10, R10, R10 ;  /* 0x0000000a0a0a7220 */ /* 0x000fe20000400000 */
[----:B------:R-:W-:Y:S01]  /*3460*/  FADD R11, -R16, R11 ;  /* 0x0000000b100b7221 */ /* 0x000fe20000000100 */
[----:B------:R-:W-:Y:S01]  /*3470*/  FFMA.RM R22, R9, R6, 12582913 ;  /* 0x4b40000109167423 */ /* 0x000fe20000004006 */
[----:B------:R-:W-:Y:S01]  /*3480*/  LEA R29, R21, R20, 0x2 ;  /* 0x00000014151d7211 */ /* 0x000fe200078e10ff */
[----:B------:R-:W-:Y:S01]  /*3490*/  FFMA R26, R8, R8, R25 ;  /* 0x00000008081a7223 */ /* 0x000fe20000000019 */
[----:B------:R-:W-:Y:S01]  /*34a0*/  FFMA R31, R11, R11, R10 ;  /* 0x0000000b0b1f7223 */ /* 0x000fe2000000000a */
[----:B------:R-:W-:Y:S01]  /*34b0*/  FADD R25, R22, -12583039 ;  /* 0xcb40007f16197421 */ /* 0x000fe20000000000 */
[----:B------:R-:W-:Y:S01]  /*34c0*/  FADD R30, -R18, R23 ;  /* 0x00000017121e7221 */ /* 0x000fe20000000100 */
[----:B------:R0:W1:Y:S01]  /*34d0*/  LDS.128 R8, [R29] ;  /* 0x000000001d087984 */ /* 0x0000620000000c00 */
[-C--:B------:R-:W-:Y:S01]  /*34e0*/  FFMA.SAT R27, R24, R7.reuse, 0.5 ;  /* 0x3f000000181b7423 */ /* 0x080fe20000002007 */
[----:B------:R-:W-:Y:S01]  /*34f0*/  FFMA R25, R28, 1.4426950216293334961, -R25 ;  /* 0x3fb8aa3b1c197823 */ /* 0x000fe20000000819 */
[----:B------:R-:W-:Y:S01]  /*3500*/  FMUL R26, R26, UR17 ;  /* 0x000000111a1a7c20 */ /* 0x000fe20008400000 */
[----:B------:R-:W-:Y:S01]  /*3510*/  FFMA R30, R30, R30, R31 ;  /* 0x0000001e1e1e7223 */ /* 0x000fe2000000001f */
[----:B------:R-:W-:Y:S01]  /*3520*/  FFMA.RM R23, R27, R6, 12582913 ;  /* 0x4b4000011b177423 */ /* 0x000fe20000004006 */
[----:B------:R-:W-:Y:S01]  /*3530*/  FFMA R27, R28, 1.925963033500011079e-08, R25 ;  /* 0x32a570601c1b7823 */ /* 0x000fe20000000019 */
[----:B------:R-:W-:Y:S01]  /*3540*/  FFMA.SAT R33, R26, R7, 0.5 ;  /* 0x3f0000001a217423 */ /* 0x000fe20000002007 */
[----:B------:R-:W-:Y:S01]  /*3550*/  FMUL R28, R30, UR17 ;  /* 0x000000111e1c7c20 */ /* 0x000fe20008400000 */
[----:B------:R-:W-:-:S02]  /*3560*/  FADD R31, R23, -12583039 ;  /* 0xcb40007f171f7421 */ /* 0x000fc40000000000 */
[-C--:B------:R-:W-:Y:S01]  /*3570*/  FFMA.RM R25, R33, R6.reuse, 12582913 ;  /* 0x4b40000121197423 */ /* 0x080fe20000004006 */
[----:B0-----:R-:W-:Y:S01]  /*3580*/  FFMA.SAT R29, R28, R7, 0.5 ;  /* 0x3f0000001c1d7423 */ /* 0x001fe20000002007 */
[----:B------:R-:W-:Y:S02]  /*3590*/  FFMA R31, R24, 1.4426950216293334961, -R31 ;  /* 0x3fb8aa3b181f7823 */ /* 0x000fe4000000081f */
[----:B------:R-:W-:Y:S01]  /*35a0*/  FADD R7, R25, -12583039 ;  /* 0xcb40007f19077421 */ /* 0x000fe20000000000 */
[----:B------:R-:W-:Y:S01]  /*35b0*/  FFMA.RM R6, R29, R6, 12582913 ;  /* 0x4b4000011d067423 */ /* 0x000fe20000004006 */
[----:B------:R-:W0:Y:S02]  /*35c0*/  MUFU.EX2 R27, R27 ;  /* 0x0000001b001b7308 */ /* 0x000e240000000800 */
[----:B------:R-:W-:Y:S01]  /*35d0*/  FFMA R7, R26, 1.4426950216293334961, -R7 ;  /* 0x3fb8aa3b1a077823 */ /* 0x000fe20000000807 */
[----:B------:R-:W-:Y:S01]  /*35e0*/  FADD R29, R6, -12583039 ;  /* 0xcb40007f061d7421 */ /* 0x000fe20000000000 */
[----:B------:R-:W-:-:S02]  /*35f0*/  FFMA R31, R24, 1.925963033500011079e-08, R31 ;  /* 0x32a57060181f7823 */ /* 0x000fc4000000001f */
[----:B------:R-:W-:Y:S01]  /*3600*/  FFMA R7, R26, 1.925963033500011079e-08, R7 ;  /* 0x32a570601a077823 */ /* 0x000fe20000000007 */
[C---:B------:R-:W-:Y:S01]  /*3610*/  FFMA R29, R28.reuse, 1.4426950216293334961, -R29 ;  /* 0x3fb8aa3b1c1d7823 */ /* 0x040fe2000000081d */
[----:B------:R-:W2:Y:S03]  /*3620*/  MUFU.EX2 R24, R31 ;  /* 0x0000001f00187308 */ /* 0x000ea60000000800 */
[----:B------:R-:W-:Y:S01]  /*3630*/  FFMA R29, R28, 1.925963033500011079e-08, R29 ;  /* 0x32a570601c1d7823 */ /* 0x000fe2000000001d */
[----:B------:R-:W-:-:S04]  /*3640*/  SHF.L.U32 R22, R22, 0x17, RZ ;  /* 0x0000001716167819 */ /* 0x000fc800000006ff */
[----:B------:R-:W3:Y:S01]  /*3650*/  MUFU.EX2 R7, R7 ;  /* 0x0000000700077308 */ /* 0x000ee20000000800 */
[----:B------:R-:W-:Y:S01]  /*3660*/  IADD3 R21, PT, PT, R21, 0x4, RZ ;  /* 0x0000000415157810 */ /* 0x000fe20007ffe0ff */
[----:B0-----:R-:W-:Y:S01]  /*3670*/  FMUL R22, R22, R27 ;  /* 0x0000001b16167220 */ /* 0x001fe20000400000 */
[----:B------:R-:W-:-:S05]  /*3680*/  IMAD.SHL.U32 R23, R23, 0x800000, RZ ;  /* 0x0080000017177824 */ /* 0x000fca00078e00ff */
[----:B------:R-:W0:Y:S01]  /*3690*/  MUFU.EX2 R29, R29 ;  /* 0x0000001d001d7308 */ /* 0x000e220000000800 */
[----:B------:R-:W-:Y:S01]  /*36a0*/  ISETP.NE.AND P0, PT, R21, UR5, PT ;  /* 0x0000000515007c0c */ /* 0x000fe2000bf05270 */
[----:B-1----:R-:W-:Y:S01]  /*36b0*/  FFMA R8, R22, R8, R5 ;  /* 0x0000000816087223 */ /* 0x002fe20000000005 */
[----:B------:R-:W-:Y:S01]  /*36c0*/  SHF.L.U32 R22, R25, 0x17, RZ ;  /* 0x0000001719167819 */ /* 0x000fe200000006ff */
[----:B--2---:R-:W-:Y:S01]  /*36d0*/  FMUL R23, R23, R24 ;  /* 0x0000001817177220 */ /* 0x004fe20000400000 */
[----:B------:R-:W-:-:S03]  /*36e0*/  SHF.L.U32 R6, R6, 0x17, RZ ;  /* 0x0000001706067819 */ /* 0x000fc600000006ff */
[----:B------:R-:W-:Y:S01]  /*36f0*/  FFMA R9, R23, R9, R8 ;  /* 0x0000000917097223 */ /* 0x000fe20000000008 */
[----:B---3--:R-:W-:-:S04]  /*3700*/  FMUL R22, R22, R7 ;  /* 0x0000000716167220 */ /* 0x008fc80000400000 */
[----:B------:R-:W-:Y:S01]  /*3710*/  FFMA R10, R22, R10, R9 ;  /* 0x0000000a160a7223 */ /* 0x000fe20000000009 */
[----:B0-----:R-:W-:-:S04]  /*3720*/  FMUL R29, R6, R29 ;  /* 0x0000001d061d7220 */ /* 0x001fc80000400000 */
[----:B------:R-:W-:Y:S01]  /*3730*/  FFMA R5, R29, R11, R10 ;  /* 0x0000000b1d057223 */ /* 0x000fe2000000000a */
[----:B------:R-:W-:Y:S06]  /*3740*/  @P0 BRA `(.L_x_121) ;  /* 0xfffffff800a40947 */ /* 0x000fec000383ffff */
[----:B------:R-:W-:-:S07]  /*3750*/  MOV R6, UR5 ;  /* 0x0000000500067c02 */ /* 0x000fce0008000f00 */
.L_x_120:
[----:B------:R-:W-:-:S09]  /*3760*/  UISETP.NE.AND UP0, UPT, UR11, URZ, UPT ;  /* 0x000000ff0b00728c */ /* 0x000fd2000bf05270 */
[----:B------:R-:W-:Y:S05]  /*3770*/  BRA.U !UP0, `(.L_x_122) ;  /* 0x0000000508487547 */ /* 0x000fea000b800000 */
[----:B------:R-:W-:Y:S01]  /*3780*/  UISETP.NE.AND UP0, UPT, UR11, 0x1, UPT ;  /* 0x000000010b00788c */ /* 0x000fe2000bf05270 */
[----:B------:R-:W-:-:S08]  /*3790*/  LOP3.LUT P0, RZ, R19, 0x1, RZ, 0xc0, !PT ;  /* 0x0000000113ff7812 */ /* 0x000fd0000780c0ff */
[----:B------:R-:W-:Y:S05]  /*37a0*/  BRA.U !UP0, `(.L_x_123) ;  /* 0x0000000108c47547 */ /* 0x000fea000b800000 */
        /* <DEDUP_REMOVED lines=9> */
[----:B------:R-:W4:Y:S01]  /*3840*/  LDG.E.CONSTANT R21, desc[UR12][R8.64+0x14] ;  /* 0x0000140c08157981 */ /* 0x000f22000c1e9900 */
[----:B------:R-:W-:Y:S01]  /*3850*/  MOV R22, 0x437c0000 ;  /* 0x437c000000167802 */ /* 0x000fe20000000f00 */
[C---:B--2--5:R-:W-:Y:S01]  /*3860*/  FADD R10, -R17.reuse, R10 ;  /* 0x0000000a110a7221 */ /* 0x064fe20000000100 */
[----:B---3--:R-:W-:-:S03]  /*3870*/  FADD R20, -R17, R20 ;  /* 0x0000001411147221 */ /* 0x008fc60000000100 */
[----:B------:R-:W-:Y:S01]  /*3880*/  FMUL R10, R10, R10 ;  /* 0x0000000a0a0a7220 */ /* 0x000fe20000400000 */
[----:B----4-:R-:W-:Y:S01]  /*3890*/  FADD R7, -R16, R7 ;  /* 0x0000000710077221 */ /* 0x010fe20000000100 */
[----:B------:R-:W-:Y:S01]  /*38a0*/  FMUL R20, R20, R20 ;  /* 0x0000001414147220 */ /* 0x000fe20000400000 */
[----:B------:R-:W-:Y:S02]  /*38b0*/  FADD R19, -R16, R19 ;  /* 0x0000001310137221 */ /* 0x000fe40000000100 */
[----:B------:R-:W-:Y:S01]  /*38c0*/  FFMA R10, R7, R7, R10 ;  /* 0x00000007070a7223 */ /* 0x000fe2000000000a */
[----:B------:R-:W-:Y:S01]  /*38d0*/  IADD3 R7, PT, PT, R15, 0x6000, RZ ;  /* 0x000060000f077810 */ /* 0x000fe20007ffe0ff */
[----:B------:R-:W-:Y:S01]  /*38e0*/  FADD R11, -R18, R11 ;  /* 0x0000000b120b7221 */ /* 0x000fe20000000100 */
[----:B------:R-:W-:Y:S01]  /*38f0*/  FFMA R20, R19, R19, R20 ;  /* 0x0000001313147223 */ /* 0x000fe20000000014 */
[----:B------:R-:W-:Y:S01]  /*3900*/  HFMA2 R19, -RZ, RZ, 0.96630859375, -0.0022525787353515625 ;  /* 0x3bbb989dff137431 */ /* 0x000fe200000001ff */
[----:B------:R-:W-:Y:S01]  /*3910*/  LEA R7, R0, R7, 0x18 ;  /* 0x0000000700077211 */ /* 0x000fe200078ec0ff */
[----:B------:R-:W-:Y:S01]  /*3920*/  FFMA R10, R11, R11, R10 ;  /* 0x0000000b0b0a7223 */ /* 0x000fe2000000000a */
[----:B------:R-:W-:-:S02]  /*3930*/  FADD R21, -R18, R21 ;  /* 0x0000001512157221 */ /* 0x000fc40000000100 */
[----:B------:R-:W-:Y:S01]  /*3940*/  LEA R8, R6, R7, 0x2 ;  /* 0x0000000706087211 */ /* 0x000fe200078e10ff */
[----:B------:R-:W-:Y:S01]  /*3950*/  FMUL R10, R10, UR17 ;  /* 0x000000110a0a7c20 */ /* 0x000fe20008400000 */
[----:B------:R-:W-:-:S03]  /*3960*/  FFMA R20, R21, R21, R20 ;  /* 0x0000001515147223 */ /* 0x000fc60000000014 */
[-C--:B------:R-:W-:Y:S01]  /*3970*/  FFMA.SAT R7, R10, R19.reuse, 0.5 ;  /* 0x3f0000000a077423 */ /* 0x080fe20000002013 */
[----:B------:R-:W-:Y:S01]  /*3980*/  FMUL R20, R20, UR17 ;  /* 0x0000001114147c20 */ /* 0x000fe20008400000 */
[----:B------:R-:W0:Y:S02]  /*3990*/  LDS.64 R8, [R8] ;  /* 0x0000000008087984 */ /* 0x000e240000000a00 */
[----:B------:R-:W-:Y:S01]  /*39a0*/  FFMA.RM R7, R7, R22, 12582913 ;  /* 0x4b40000107077423 */ /* 0x000fe20000004016 */
[----:B------:R-:W-:-:S03]  /*39b0*/  FFMA.SAT R19, R20, R19, 0.5 ;  /* 0x3f00000014137423 */ /* 0x000fc60000002013 */
[----:B------:R-:W-:Y:S01]  /*39c0*/  FADD R11, R7, -12583039 ;  /* 0xcb40007f070b7421 */ /* 0x000fe20000000000 */
[----:B------:R-:W-:-:S03]  /*39d0*/  FFMA.RM R19, R19, R22, 12582913 ;  /* 0x4b40000113137423 */ /* 0x000fc60000004016 */
[----:B------:R-:W-:Y:S01]  /*39e0*/  FFMA R11, R10, 1.4426950216293334961, -R11 ;  /* 0x3fb8aa3b0a0b7823 */ /* 0x000fe2000000080b */
[----:B------:R-:W-:-:S03]  /*39f0*/  FADD R21, R19, -12583039 ;  /* 0xcb40007f13157421 */ /* 0x000fc60000000000 */
[----:B------:R-:W-:Y:S01]  /*3a00*/  FFMA R11, R10, 1.925963033500011079e-08, R11 ;  /* 0x32a570600a0b7823 */ /* 0x000fe2000000000b */
[----:B------:R-:W-:-:S03]  /*3a10*/  FFMA R21, R20, 1.4426950216293334961, -R21 ;  /* 0x3fb8aa3b14157823 */ /* 0x000fc60000000815 */
[----:B------:R-:W1:Y:S01]  /*3a20*/  MUFU.EX2 R10, R11 ;  /* 0x0000000b000a7308 */ /* 0x000e620000000800 */
[----:B------:R-:W-:-:S07]  /*3a30*/  FFMA R21, R20, 1.925963033500011079e-08, R21 ;  /* 0x32a5706014157823 */ /* 0x000fce0000000015 */
[----:B------:R-:W2:Y:S01]  /*3a40*/  MUFU.EX2 R20, R21 ;  /* 0x0000001500147308 */ /* 0x000ea20000000800 */
[----:B------:R-:W-:Y:S02]  /*3a50*/  SHF.L.U32 R7, R7, 0x17, RZ ;  /* 0x0000001707077819 */ /* 0x000fe400000006ff */
[----:B------:R-:W-:-:S03]  /*3a60*/  SHF.L.U32 R19, R19, 0x17, RZ ;  /* 0x0000001713137819 */ /* 0x000fc600000006ff */
[----:B-1----:R-:W-:Y:S01]  /*3a70*/  FMUL R10, R7, R10 ;  /* 0x0000000a070a7220 */ /* 0x002fe20000400000 */
[----:B------:R-:W-:-:S03]  /*3a80*/  IADD3 R6, PT, PT, R6, 0x2, RZ ;  /* 0x0000000206067810 */ /* 0x000fc60007ffe0ff */
[----:B0-----:R-:W-:Y:S01]  /*3a90*/  FFMA R8, R10, R8, R5 ;  /* 0x000000080a087223 */ /* 0x001fe20000000005 */
[----:B--2---:R-:W-:-:S04]  /*3aa0*/  FMUL R19, R19, R20 ;  /* 0x0000001413137220 */ /* 0x004fc80000400000 */
[----:B------:R-:W-:-:S07]  /*3ab0*/  FFMA R5, R19, R9, R8 ;  /* 0x0000000913057223 */ /* 0x000fce0000000008 */
.L_x_123:
[----:B------:R-:W-:Y:S05]  /*3ac0*/  @!P0 BRA `(.L_x_122) ;  /* 0x0000000000748947 */ /* 0x000fea0003800000 */
[----:B------:R-:W0:Y:S01]  /*3ad0*/  LDC.64 R8, c[0x0][0x390] ;  /* 0x0000e400ff087b82 */ /* 0x000e220000000a00 */
[----:B------:R-:W-:-:S04]  /*3ae0*/  VIADD R7, R6, UR8 ;  /* 0x0000000806077c36 */ /* 0x000fc80008000000 */
[----:B------:R-:W-:-:S04]  /*3af0*/  IMAD R7, R7, 0x3, RZ ;  /* 0x0000000307077824 */ /* 0x000fc800078e02ff */
[----:B0-----:R-:W-:-:S05]  /*3b00*/  IMAD.WIDE R8, R7, 0x4, R8 ;  /* 0x0000000407087825 */ /* 0x001fca00078e0208 */
[----:B------:R-:W2:Y:S04]  /*3b10*/  LDG.E.CONSTANT R10, desc[UR12][R8.64+0x4] ;  /* 0x0000040c080a7981 */ /* 0x000ea8000c1e9900 */
[----:B------:R-:W3:Y:S04]  /*3b20*/  LDG.E.CONSTANT R7, desc[UR12][R8.64] ;  /* 0x0000000c08077981 */ /* 0x000ee8000c1e9900 */
[----:B------:R0:W4:Y:S02]  /*3b30*/  LDG.E.CONSTANT R11, desc[UR12][R8.64+0x8] ;  /* 0x0000080c080b7981 */ /* 0x000124000c1e9900 */
[----:B0-----:R-:W-:Y:S01]  /*3b40*/  MOV R9, 0x437c0000 ;  /* 0x437c000000097802 */ /* 0x001fe20000000f00 */
[----:B--2--5:R-:W-:Y:S01]  /*3b50*/  FADD R10, -R17, R10 ;  /* 0x0000000a110a7221 */ /* 0x024fe20000000100 */
[----:B------:R-:W-:Y:S01]  /*3b60*/  IADD3 R17, PT, PT, R15, 0x6000, RZ ;  /* 0x000060000f117810 */ /* 0x000fe20007ffe0ff */
[----:B---3--:R-:W-:-:S02]  /*3b70*/  FADD R7, -R16, R7 ;  /* 0x0000000710077221 */ /* 0x008fc40000000100 */
[----:B------:R-:W-:Y:S01]  /*3b80*/  FMUL R10, R10, R10 ;  /* 0x0000000a0a0a7220 */ /* 0x000fe20000400000 */
[----:B------:R-:W-:Y:S01]  /*3b90*/  LEA R17, R0, R17, 0x18 ;  /* 0x0000001100117211 */ /* 0x000fe200078ec0ff */
[----:B----4-:R-:W-:Y:S02]  /*3ba0*/  FADD R11, -R18, R11 ;  /* 0x0000000b120b7221 */ /* 0x010fe40000000100 */
[----:B------:R-:W-:Y:S01]  /*3bb0*/  FFMA R10, R7, R7, R10 ;  /* 0x00000007070a7223 */ /* 0x000fe2000000000a */
[----:B------:R-:W-:-:S03]  /*3bc0*/  HFMA2 R7, -RZ, RZ, 0.96630859375, -0.0022525787353515625 ;  /* 0x3bbb989dff077431 */ /* 0x000fc600000001ff */
[----:B------:R-:W-:Y:S01]  /*3bd0*/  FFMA R10, R11, R11, R10 ;  /* 0x0000000b0b0a7223 */ /* 0x000fe2000000000a */
[----:B------:R-:W-:-:S03]  /*3be0*/  LEA R11, R6, R17, 0x2 ;  /* 0x00000011060b7211 */ /* 0x000fc600078e10ff */
[----:B------:R-:W-:-:S03]  /*3bf0*/  FMUL R10, R10, UR17 ;  /* 0x000000110a0a7c20 */ /* 0x000fc60008400000 */
[----:B------:R-:W0:Y:S01]  /*3c00*/  LDS R11, [R11] ;  /* 0x000000000b0b7984 */ /* 0x000e220000000800 */
        /* <DEDUP_REMOVED lines=9> */
.L_x_122:
[----:B------:R-:W-:Y:S01]  /*3ca0*/  IADD3 R15, PT, PT, R15, 0x4000, RZ ;  /* 0x000040000f0f7810 */ /* 0x000fe20007ffe0ff */
[----:B------:R-:W-:Y:S03]  /*3cb0*/  BSSY.RECONVERGENT B1, `(.L_x_124) ;  /* 0x0000012000017945 */ /* 0x000fe60003800200 */
[----:B------:R-:W-:-:S04]  /*3cc0*/  LEA R15, R0, R15, 0x18 ;  /* 0x0000000f000f7211 */ /* 0x000fc800078ec0ff */
[----:B------:R-:W-:-:S05]  /*3cd0*/  LEA R8, R14, R15, 0x2 ;  /* 0x0000000f0e087211 */ /* 0x000fca00078e10ff */
[----:B------:R-:W0:Y:S02]  /*3ce0*/  LDS R0, [R8] ;  /* 0x0000000008007984 */ /* 0x000e240000000800 */
[----:B0-----:R-:W-:-:S04]  /*3cf0*/  FMUL R9, R0, R5 ;  /* 0x0000000500097220 */ /* 0x001fc80000400000 */
[----:B------:R-:W-:-:S04]  /*3d00*/  FADD R11, R9, 9.9999997171806853657e-10 ;  /* 0x3089705f090b7421 */ /* 0x000fc80000000000 */
        /* <DEDUP_REMOVED lines=10> */
[----:B-----5:R-:W-:Y:S05]  /*3db0*/  CALL.REL.NOINC `($__internal_3_$__cuda_sm3x_div_rn_noftz_f32_slowpath) ;  /* 0x0000001400487944 */ /* 0x020fea0003c00000 */
[----:B------:R-:W-:-:S07]  /*3dc0*/  MOV R7, R5 ;  /* 0x0000000500077202 */ /* 0x000fce0000000f00 */
.L_x_125:
[----:B------:R-:W-:Y:S05]  /*3dd0*/  BSYNC.RECONVERGENT B1 ;  /* 0x0000000000017941 */ /* 0x000fea0003800200 */
.L_x_124:
[----:B------:R-:W0:Y:S01]  /*3de0*/  S2UR UR9, SR_CgaCtaId ;  /* 0x00000000000979c3 */ /* 0x000e220000008800 */
[----:B------:R-:W-:Y:S01]  /*3df0*/  UMOV UR7, 0x400 ;  /* 0x0000040000077882 */ /* 0x000fe20000000000 */
[----:B------:R-:W-:Y:S01]  /*3e00*/  FMNMX R7, R7, 1, PT ;  /* 0x3f80000007077809 */ /* 0x000fe20003800000 */
[----:B------:R-:W-:Y:S01]  /*3e10*/  FADD R9, R0, -R9 ;  /* 0x8000000900097221 */ /* 0x000fe20000000000 */
[----:B------:R-:W-:Y:S02]  /*3e20*/  MOV R5, UR7 ;  /* 0x0000000700057c02 */ /* 0x000fe40008000f00 */
[----:B------:R-:W-:Y:S01]  /*3e30*/  IADD3 R12, PT, PT, R12, UR14, RZ ;  /* 0x0000000e0c0c7c10 */ /* 0x000fe2000fffe0ff */
[----:B------:R-:W-:Y:S01]  /*3e40*/  FMUL R7, R0, R7 ;  /* 0x0000000700077220 */ /* 0x000fe20000400000 */
[----:B------:R-:W-:Y:S02]  /*3e50*/  IADD3 R11, PT, PT, R5, 0x5000, RZ ;  /* 0x00005000050b7810 */ /* 0x000fe40007ffe0ff */
[----:B------:R-:W-:-:S02]  /*3e60*/  FMNMX R9, RZ, R9, !PT ;  /* 0x00000009ff097209 */ /* 0x000fc40007800000 */
[----:B------:R-:W-:Y:S02]  /*3e70*/  ISETP.GE.AND P0, PT, R12, R13, PT ;  /* 0x0000000d0c00720c */ /* 0x000fe40003f06270 */
[----:B0-----:R-:W-:-:S04]  /*3e80*/  MOV R6, UR9 ;  /* 0x0000000900067c02 */ /* 0x001fc80008000f00 */
[----:B------:R-:W-:-:S05]  /*3e90*/  LEA R11, R6, R11, 0x18 ;  /* 0x0000000b060b7211 */ /* 0x000fca00078ec0ff */
[----:B------:R-:W-:-:S05]  /*3ea0*/  IMAD R14, R14, 0x4, R11 ;  /* 0x000000040e0e7824 */ /* 0x000fca00078e020b */
[----:B------:R1:W-:Y:S04]  /*3eb0*/  STS [R14], R7 ;  /* 0x000000070e007388 */ /* 0x0003e80000000800 */
[----:B------:R1:W-:Y:S01]  /*3ec0*/  STS [R8], R9 ;  /* 0x0000000908007388 */ /* 0x0003e20000000800 */
[----:B------:R-:W-:Y:S05]  /*3ed0*/  @!P0 BRA `(.L_x_126) ;  /* 0xfffffff000648947 */ /* 0x000fea000383ffff */
.L_x_115:
[----:B------:R-:W-:Y:S05]  /*3ee0*/  BSYNC.RECONVERGENT B0 ;  /* 0x0000000000007941 */ /* 0x000fea0003800200 */
.L_x_114:
[----:B------:R-:W2:Y:S01]  /*3ef0*/  LDCU UR7, c[0x0][0x384] ;  /* 0x00007080ff0777ac */ /* 0x000ea20008000800 */
[----:B------:R-:W-:Y:S01]  /*3f00*/  BSSY.RECONVERGENT B0, `(.L_x_127) ;  /* 0x0000133000007945 */ /* 0x000fe20003800200 */
[----:B------:R-:W3:Y:S01]  /*3f10*/  LDCU UR9, c[0x0][0x384] ;  /* 0x00007080ff0977ac */ /* 0x000ee20008000800 */
[----:B------:R-:W-:Y:S01]  /*3f20*/  BAR.SYNC.DEFER_BLOCKING 0x0 ;  /* 0x0000000000007b1d */ /* 0x000fe20000010000 */
[----:B--2---:R-:W-:-:S13]  /*3f30*/  ISETP.GE.AND P0, PT, R4, UR7, PT ;  /* 0x0000000704007c0c */ /* 0x004fda000bf06270 */
[----:B---3--:R-:W-:Y:S05]  /*3f40*/  @P0 BRA `(.L_x_128) ;  /* 0x0000001000b80947 */ /* 0x008fea0003800000 */
[----:B------:R-:W-:-:S09]  /*3f50*/  UISETP.GT.AND UP0, UPT, UR16, URZ, UPT ;  /* 0x000000ff1000728c */ /* 0x000fd2000bf04270 */
[----:B------:R-:W-:Y:S05]  /*3f60*/  BRA.U UP0, `(.L_x_129) ;  /* 0x0000000100307547 */ /* 0x000fea000b800000 */
[----:B------:R-:W-:Y:S01]  /*3f70*/  BSSY.RECONVERGENT B1, `(.L_x_130) ;  /* 0x000000a000017945 */ /* 0x000fe20003800200 */
[----:B01----:R-:W-:Y:S02]  /*3f80*/  LEA R7, R6, R5, 0x18 ;  /* 0x0000000506077211 */ /* 0x003fe400078ec0ff */
[----:B------:R-:W-:-:S07]  /*3f90*/  MOV R0, R4 ;  /* 0x0000000400007202 */ /* 0x000fce0000000f00 */
.L_x_131:
[C---:B0-----:R-:W-:Y:S02]  /*3fa0*/  LEA R5, R0.reuse, R7, 0x2 ;  /* 0x0000000700057211 */ /* 0x041fe400078e10ff */
[----:B------:R-:W-:-:S03]  /*3fb0*/  IADD3 R0, PT, PT, R0, UR14, RZ ;  /* 0x0000000e00007c10 */ /* 0x000fc6000fffe0ff */
[----:B------:R-:W0:Y:S01]  /*3fc0*/  LDS R6, [R5] ;  /* 0x0000000005067984 */ /* 0x000e220000000800 */
[----:B------:R-:W-:Y:S02]  /*3fd0*/  ISETP.GE.AND P0, PT, R0, UR7, PT ;  /* 0x0000000700007c0c */ /* 0x000fe4000bf06270 */
[----:B0-----:R-:W-:-:S05]  /*3fe0*/  FMNMX R6, RZ, R6, !PT ;  /* 0x00000006ff067209 */ /* 0x001fca0007800000 */
[----:B------:R0:W-:Y:S06]  /*3ff0*/  STS [R5], R6 ;  /* 0x0000000605007388 */ /* 0x0001ec0000000800 */
[----:B------:R-:W-:Y:S05]  /*4000*/  @!P0 BRA `(.L_x_131) ;  /* 0xfffffffc00e48947 */ /* 0x000fea000383ffff */
[----:B------:R-:W-:Y:S05]  /*4010*/  BSYNC.RECONVERGENT B1 ;  /* 0x0000000000017941 */ /* 0x000fea0003800200 */
.L_x_130:
[----:B------:R-:W-:Y:S05]  /*4020*/  BRA `(.L_x_128) ;  /* 0x0000001000807947 */ /* 0x000fea0003800000 */
.L_x_129:
[----:B------:R-:W-:-:S07]  /*4030*/  MOV R5, R4 ;  /* 0x0000000400057202 */ /* 0x000fce0000000f00 */
.L_x_136:
[----:B-1-3--:R-:W1:Y:S01]  /*4040*/  LDC.64 R8, c[0x0][0x390] ;  /* 0x0000e400ff087b82 */ /* 0x00ae620000000a00 */
[----:B0---4-:R-:W-:-:S05]  /*4050*/  IADD3 R0, PT, PT, R5, UR8, RZ ;  /* 0x0000000805007c10 */ /* 0x011fca000fffe0ff */
[----:B------:R-:W-:Y:S01]  /*4060*/  IMAD R7, R0, 0x3, RZ ;  /* 0x0000000300077824 */ /* 0x000fe200078e02ff */
[----:B------:R-:W0:Y:S01]  /*4070*/  S2R R13, SR_CgaCtaId ;  /* 0x00000000000d7919 */ /* 0x000e220000008800 */
[----:B------:R-:W-:Y:S01]  /*4080*/  MOV R14, 0x400 ;  /* 0x00000400000e7802 */ /* 0x000fe20000000f00 */
[----:B--2--5:R-:W2:Y:S01]  /*4090*/  LDC R16, c[0x0][0x388] ;  /* 0x0000e200ff107b82 */ /* 0x024ea20000000800 */
[----:B-1----:R-:W-:-:S05]  /*40a0*/  IMAD.WIDE R8, R7, 0x4, R8 ;  /* 0x0000000407087825 */ /* 0x002fca00078e0208 */
[----:B------:R1:W5:Y:S04]  /*40b0*/  LDG.E.CONSTANT R6, desc[UR12][R8.64] ;  /* 0x0000000c08067981 */ /* 0x000368000c1e9900 */
[----:B------:R1:W5:Y:S04]  /*40c0*/  LDG.E.CONSTANT R7, desc[UR12][R8.64+0x4] ;  /* 0x0000040c08077981 */ /* 0x000368000c1e9900 */
[----:B------:R1:W5:Y:S01]  /*40d0*/  LDG.E.CONSTANT R12, desc[UR12][R8.64+0x8] ;  /* 0x0000080c080c7981 */ /* 0x000362000c1e9900 */
[----:B------:R-:W-:Y:S01]  /*40e0*/  IADD3 R0, PT, PT, R14, 0x6000, RZ ;  /* 0x000060000e007810 */ /* 0x000fe20007ffe0ff */
[----:B------:R-:W-:Y:S01]  /*40f0*/  UISETP.GE.U32.AND UP0, UPT, UR16, 0x4, UPT ;  /* 0x000000041000788c */ /* 0x000fe2000bf06070 */
[----:B------:R-:W-:-:S02]  /*4100*/  HFMA2 R27, -RZ, RZ, 0, 0 ;  /* 0x00000000ff1b7431 */ /* 0x000fc400000001ff */
[----:B--2---:R-:W-:Y:S01]  /*4110*/  IMAD R24, R16, UR8, R5 ;  /* 0x0000000810187c24 */ /* 0x004fe2000f8e0205 */
[----:B0-----:R-:W-:-:S04]  /*4120*/  LEA R0, R13, R0, 0x18 ;  /* 0x000000000d007211 */ /* 0x001fc800078ec0ff */
[----:B------:R-:W-:Y:S02]  /*4130*/  LEA R15, R5, R0, 0x2 ;  /* 0x00000000050f7211 */ /* 0x000fe400078e10ff */
[----:B------:R-:W-:-:S04]  /*4140*/  MOV R0, RZ ;  /* 0x000000ff00007202 */ /* 0x000fc80000000f00 */
[----:B------:R-:W0:Y:S01]  /*4150*/  LDS R15, [R15] ;  /* 0x000000000f0f7984 */ /* 0x000e220000000800 */
[----:B-1----:R-:W-:Y:S05]  /*4160*/  BRA.U !UP0, `(.L_x_132) ;  /* 0x0000000908247547 */ /* 0x002fea000b800000 */
[C---:B------:R-:W-:Y:S01]  /*4170*/  IADD3 R8, PT, PT, R14.reuse, 0xa000, RZ ;  /* 0x0000a0000e087810 */ /* 0x040fe20007ffe0ff */
[----:B------:R-:W-:Y:S01]  /*4180*/  IMAD.MOV.U32 R27, RZ, RZ, RZ ;  /* 0x000000ffff1b7224 */ /* 0x000fe200078e00ff */
[----:B------:R-:W-:Y:S02]  /*4190*/  IADD3 R10, PT, PT, R14, 0x5000, RZ ;  /* 0x000050000e0a7810 */ /* 0x000fe40007ffe0ff */
[----:B------:R-:W-:Y:S02]  /*41a0*/  MOV R0, RZ ;  /* 0x000000ff00007202 */ /* 0x000fe40000000f00 */
[C---:B------:R-:W-:Y:S02]  /*41b0*/  LEA R25, R13.reuse, R8, 0x18 ;  /* 0x000000080d197211 */ /* 0x040fe400078ec0ff */
[----:B------:R-:W-:-:S07]  /*41c0*/  LEA R17, R13, R10, 0x18 ;  /* 0x0000000a0d117211 */ /* 0x000fce00078ec0ff */
.L_x_133:
[----:B------:R-:W-:Y:S01]  /*41d0*/  LEA R8, R0, R25, 0x2 ;  /* 0x0000001900087211 */ /* 0x000fe200078e10ff */
[----:B-1----:R-:W1:Y:S05]  /*41e0*/  LDC.64 R20, c[0x0][0x398] ;  /* 0x0000e600ff147b82 */ /* 0x002e6a0000000a00 */
[----:B------:R-:W2:Y:S02]  /*41f0*/  LDS.128 R8, [R8] ;  /* 0x0000000008087984 */ /* 0x000ea40000000c00 */
[----:B--2---:R-:W-:-:S04]  /*4200*/  IMAD R18, R16, UR6, R8 ;  /* 0x0000000610127c24 */ /* 0x004fc8000f8e0208 */
[----:B------:R-:W-:Y:S02]  /*4210*/  IMAD R23, R18, 0x3, RZ ;  /* 0x0000000312177824 */ /* 0x000fe400078e02ff */
[----:B------:R-:W2:Y:S02]  /*4220*/  LDC.64 R18, c[0x0][0x3a0] ;  /* 0x0000e800ff127b82 */ /* 0x000ea40000000a00 */
[----:B-1----:R-:W-:-:S05]  /*4230*/  IMAD.WIDE R22, R23, 0x4, R20 ;  /* 0x0000000417167825 */ /* 0x002fca00078e0214 */
[----:B------:R-:W3:Y:S04]  /*4240*/  LDG.E.CONSTANT R26, desc[UR12][R22.64+0x4] ;  /* 0x0000040c161a7981 */ /* 0x000ee8000c1e9900 */
[----:B------:R-:W4:Y:S04]  /*4250*/  LDG.E.CONSTANT R29, desc[UR12][R22.64] ;  /* 0x0000000c161d7981 */ /* 0x000f28000c1e9900 */
[----:B------:R-:W4:Y:S01]  /*4260*/  LDG.E.CONSTANT R31, desc[UR12][R22.64+0x8] ;  /* 0x0000080c161f7981 */ /* 0x000f22000c1e9900 */
[----:B------:R-:W-:-:S04]  /*4270*/  IMAD R33, R8, UR9, R24 ;  /* 0x0000000908217c24 */ /* 0x000fc8000f8e0218 */
[----:B--2---:R-:W-:-:S05]  /*4280*/  IMAD.WIDE R32, R33, 0x4, R18 ;  /* 0x0000000421207825 */ /* 0x004fca00078e0212 */
[----:B------:R-:W2:Y:S01]  /*4290*/  LDG.E R37, desc[UR12][R32.64] ;  /* 0x0000000c20257981 */ /* 0x000ea2000c1e1900 */
[----:B------:R-:W-:Y:S02]  /*42a0*/  HFMA2 R28, -RZ, RZ, 0.96630859375, -0.0022525787353515625 ;  /* 0x3bbb989dff1c7431 */ /* 0x000fe400000001ff */
[----:B---3-5:R-:W-:Y:S01]  /*42b0*/  FADD R26, -R7, R26 ;  /* 0x0000001a071a7221 */ /* 0x028fe20000000100 */
[----:B----4-:R-:W-:-:S03]  /*42c0*/  FADD R29, -R6, R29 ;  /* 0x0000001d061d7221 */ /* 0x010fc60000000100 */
[----:B------:R-:W-:Y:S01]  /*42d0*/  FMUL R26, R26, R26 ;  /* 0x0000001a1a1a7220 */ /* 0x000fe20000400000 */
[----:B------:R-:W-:-:S03]  /*42e0*/  FADD R31, -R12, R31 ;  /* 0x0000001f0c1f7221 */ /* 0x000fc60000000100 */
[----:B------:R-:W-:-:S04]  /*42f0*/  FFMA R26, R29, R29, R26 ;  /* 0x0000001d1d1a7223 */ /* 0x000fc8000000001a */
[----:B------:R-:W-:-:S04]  /*4300*/  FFMA R26, R31, R31, R26 ;  /* 0x0000001f1f1a7223 */ /* 0x000fc8000000001a */
[----:B------:R-:W-:Y:S01]  /*4310*/  FMUL R23, R26, UR17 ;  /* 0x000000111a177c20 */ /* 0x000fe20008400000 */
[----:B------:R-:W-:-:S03]  /*4320*/  MOV R26, 0x437c0000 ;  /* 0x437c0000001a7802 */ /* 0x000fc60000000f00 */
[----:B------:R-:W-:-:S04]  /*4330*/  FFMA.SAT R29, R23, R28, 0.5 ;  /* 0x3f000000171d7423 */ /* 0x000fc8000000201c */
[----:B------:R-:W-:-:S04]  /*4340*/  FFMA.RM R29, R29, R26, 12582913 ;  /* 0x4b4000011d1d7423 */ /* 0x000fc8000000401a */
[C---:B------:R-:W-:Y:S01]  /*4350*/  FADD R22, R29.reuse, -12583039 ;  /* 0xcb40007f1d167421 */ /* 0x040fe20000000000 */
[----:B------:R-:W-:-:S03]  /*4360*/  SHF.L.U32 R29, R29, 0x17, RZ ;  /* 0x000000171d1d7819 */ /* 0x000fc600000006ff */
[----:B------:R-:W-:-:S04]  /*4370*/  FFMA R22, R23, 1.4426950216293334961, -R22 ;  /* 0x3fb8aa3b17167823 */ /* 0x000fc80000000816 */
[----:B------:R-:W-:Y:S01]  /*4380*/  FFMA R22, R23, 1.925963033500011079e-08, R22 ;  /* 0x32a5706017167823 */ /* 0x000fe20000000016 */
[----:B------:R-:W-:-:S04]  /*4390*/  IMAD R23, R16, UR6, R9 ;  /* 0x0000000610177c24 */ /* 0x000fc8000f8e0209 */
[----:B------:R-:W-:Y:S01]  /*43a0*/  IMAD R23, R23, 0x3, RZ ;  /* 0x0000000317177824 */ /* 0x000fe200078e02ff */
[----:B------:R-:W1:Y:S03]  /*43b0*/  MUFU.EX2 R22, R22 ;  /* 0x0000001600167308 */ /* 0x000e660000000800 */
[----:B------:R-:W-:-:S05]  /*43c0*/  IMAD.WIDE R34, R23, 0x4, R20 ;  /* 0x0000000417227825 */ /* 0x000fca00078e0214 */
[----:B------:R-:W3:Y:S04]  /*43d0*/  LDG.E.CONSTANT R36, desc[UR12][R34.64+0x4] ;  /* 0x0000040c22247981 */ /* 0x000ee8000c1e9900 */
[----:B------:R-:W4:Y:S01]  /*43e0*/  LDG.E.CONSTANT R31, desc[UR12][R34.64] ;  /* 0x0000000c221f7981 */ /* 0x000f22000c1e9900 */
[----:B-1----:R-:W-:Y:S01]  /*43f0*/  FMUL R30, R29, R22 ;  /* 0x000000161d1e7220 */ /* 0x002fe20000400000 */
[----:B------:R-:W-:Y:S02]  /*4400*/  LEA R29, R8, R17, 0x2 ;  /* 0x00000011081d7211 */ /* 0x000fe400078e10ff */
[----:B------:R-:W4:Y:S04]  /*4410*/  LDG.E.CONSTANT R8, desc[UR12][R34.64+0x8] ;  /* 0x0000080c22087981 */ /* 0x000f28000c1e9900 */
[----:B------:R-:W2:Y:S01]  /*4420*/  LDS R29, [R29] ;  /* 0x000000001d1d7984 */ /* 0x000ea20000000800 */
[----:B0-----:R-:W-:Y:S01]  /*4430*/  FMUL R30, R15, R30 ;  /* 0x0000001e0f1e7220 */ /* 0x001fe20000400000 */
[----:B------:R-:W-:-:S04]  /*4440*/  IMAD R23, R9, UR9, R24 ;  /* 0x0000000909177c24 */ /* 0x000fc8000f8e0218 */
[----:B------:R-:W-:-:S04]  /*4450*/  IMAD.WIDE R22, R23, 0x4, R18 ;  /* 0x0000000417167825 */ /* 0x000fc800078e0212 */
[----:B--2---:R-:W-:-:S05]  /*4460*/  FFMA R37, R30, R29, R37 ;  /* 0x0000001d1e257223 */ /* 0x004fca0000000025 */
[----:B------:R0:W-:Y:S04]  /*4470*/  STG.E desc[UR12][R32.64], R37 ;  /* 0x0000002520007986 */ /* 0x0001e8000c10190c */
[----:B0-----:R-:W2:Y:S01]  /*4480*/  LDG.E R37, desc[UR12][R22.64] ;  /* 0x0000000c16257981 */ /* 0x001ea2000c1e1900 */
[----:B------:R-:W-:-:S06]  /*4490*/  LEA R32, R9, R17, 0x2 ;  /* 0x0000001109207211 */ /* 0x000fcc00078e10ff */
[----:B------:R-:W2:Y:S01]  /*44a0*/  LDS R32, [R32] ;  /* 0x0000000020207984 */ /* 0x000ea20000000800 */
[----:B---3--:R-:W-:Y:S01]  /*44b0*/  FADD R36, -R7, R36 ;  /* 0x0000002407247221 */ /* 0x008fe20000000100 */
[----:B----4-:R-:W-:-:S03]  /*44c0*/  FADD R31, -R6, R31 ;  /* 0x0000001f061f7221 */ /* 0x010fc60000000100 */
[----:B------:R-:W-:-:S04]  /*44d0*/  FMUL R36, R36, R36 ;  /* 0x0000002424247220 */ /* 0x000fc80000400000 */
[----:B------:R-:W-:Y:S01]  /*44e0*/  FFMA R31, R31, R31, R36 ;  /* 0x0000001f1f1f7223 */ /* 0x000fe20000000024 */
[----:B------:R-:W-:-:S04]  /*44f0*/  FADD R8, -R12, R8 ;  /* 0x000000080c087221 */ /* 0x000fc80000000100 */
[----:B------:R-:W-:-:S04]  /*4500*/  FFMA R31, R8, R8, R31 ;  /* 0x00000008081f7223 */ /* 0x000fc8000000001f */
[----:B------:R-:W-:-:S04]  /*4510*/  FMUL R31, R31, UR17 ;  /* 0x000000111f1f7c20 */ /* 0x000fc80008400000 */
[----:B------:R-:W-:-:S04]  /*4520*/  FFMA.SAT R9, R31, R28, 0.5 ;  /* 0x3f0000001f097423 */ /* 0x000fc8000000201c */
[----:B------:R-:W-:-:S04]  /*4530*/  FFMA.RM R9, R9, R26, 12582913 ;  /* 0x4b40000109097423 */ /* 0x000fc8000000401a */
[----:B------:R-:W-:-:S04]  /*4540*/  FADD R8, R9, -12583039 ;  /* 0xcb40007f09087421 */ /* 0x000fc80000000000 */
[----:B------:R-:W-:-:S04]  /*4550*/  FFMA R8, R31, 1.4426950216293334961, -R8 ;  /* 0x3fb8aa3b1f087823 */ /* 0x000fc80000000808 */
[----:B------:R-:W-:-:S04]  /*4560*/  FFMA R33, R31, 1.925963033500011079e-08, R8 ;  /* 0x32a570601f217823 */ /* 0x000fc80000000008 */
[----:B------:R-:W0:Y:S01]  /*4570*/  MUFU.EX2 R8, R33 ;  /* 0x0000002100087308 */ /* 0x000e220000000800 */
[----:B------:R-:W-:-:S05]  /*4580*/  SHF.L.U32 R9, R9, 0x17, RZ ;  /* 0x0000001709097819 */ /* 0x000fca00000006ff */
[----:B0-----:R-:W-:Y:S01]  /*4590*/  FMUL R8, R9, R8 ;  /* 0x0000000809087220 */ /* 0x001fe20000400000 */
[----:B------:R-:W-:-:S04]  /*45a0*/  IMAD R9, R16, UR6, R10 ;  /* 0x0000000610097c24 */ /* 0x000fc8000f8e020a */
[----:B------:R-:W-:Y:S02]  /*45b0*/  IMAD R9, R9, 0x3, RZ ;  /* 0x0000000309097824 */ /* 0x000fe400078e02ff */
[----:B------:R-:W-:Y:S02]  /*45c0*/  FMUL R31, R15, R8 ;  /* 0x000000080f1f7220 */ /* 0x000fe40000400000 */
[----:B------:R-:W-:-:S05]  /*45d0*/  IMAD.WIDE R8, R9, 0x4, R20 ;  /* 0x0000000409087825 */ /* 0x000fca00078e0214 */
[----:B------:R-:W3:Y:S01]  /*45e0*/  LDG.E.CONSTANT R34, desc[UR12][R8.64+0x4] ;  /* 0x0000040c08227981 */ /* 0x000ee2000c1e9900 */
[----:B--2---:R-:W-:-:S03]  /*45f0*/  FFMA R35, R31, R32, R37 ;  /* 0x000000201f237223 */ /* 0x004fc60000000025 */
[----:B------:R-:W2:Y:S04]  /*4600*/  LDG.E.CONSTANT R37, desc[UR12][R8.64] ;  /* 0x0000000c08257981 */ /* 0x000ea8000c1e9900 */
[----:B------:R0:W4:Y:S02]  /*4610*/  LDG.E.CONSTANT R33, desc[UR12][R8.64+0x8] ;  /* 0x0000080c08217981 */ /* 0x000124000c1e9900 */
[----:B0-----:R-:W-:Y:S02]  /*4620*/  IMAD R9, R10, UR9, R24 ;  /* 0x000000090a097c24 */ /* 0x001fe4000f8e0218 */
[----:B------:R0:W-:Y:S02]  /*4630*/  STG.E desc[UR12][R22.64], R35 ;  /* 0x0000002316007986 */ /* 0x0001e4000c10190c */
[----:B0-----:R-:W-:-:S02]  /*4640*/  IMAD R22, R16, UR6, R11 ;  /* 0x0000000610167c24 */ /* 0x001fc4000f8e020b */
[----:B---3--:R-:W-:Y:S01]  /*4650*/  FADD R34, -R7, R34 ;  /* 0x0000002207227221 */ /* 0x008fe20000000100 */
[----:B--2---:R-:W-:-:S03]  /*4660*/  FADD R37, -R6, R37 ;  /* 0x0000002506257221 */ /* 0x004fc60000000100 */
[----:B------:R-:W-:Y:S01]  /*4670*/  FMUL R34, R34, R34 ;  /* 0x0000002222227220 */ /* 0x000fe20000400000 */
[----:B----4-:R-:W-:-:S03]  /*4680*/  FADD R33, -R12, R33 ;  /* 0x000000210c217221 */ /* 0x010fc60000000100 */
[----:B------:R-:W-:-:S04]  /*4690*/  FFMA R34, R37, R37, R34 ;  /* 0x0000002525227223 */ /* 0x000fc80000000022 */
[----:B------:R-:W-:-:S04]  /*46a0*/  FFMA R34, R33, R33, R34 ;  /* 0x0000002121227223 */ /* 0x000fc80000000022 */
[----:B------:R-:W-:-:S04]  /*46b0*/  FMUL R37, R34, UR17 ;  /* 0x0000001122257c20 */ /* 0x000fc80008400000 */
[----:B------:R-:W-:-:S04]  /*46c0*/  FFMA.SAT R33, R37, R28, 0.5 ;  /* 0x3f00000025217423 */ /* 0x000fc8000000201c */
[----:B------:R-:W-:-:S04]  /*46d0*/  FFMA.RM R33, R33, R26, 12582913 ;  /* 0x4b40000121217423 */ /* 0x000fc8000000401a */
[----:B------:R-:W-:-:S04]  /*46e0*/  FADD R8, R33, -12583039 ;  /* 0xcb40007f21087421 */ /* 0x000fc80000000000 */
[----:B------:R-:W-:-:S04]  /*46f0*/  FFMA R8, R37, 1.4426950216293334961, -R8 ;  /* 0x3fb8aa3b25087823 */ /* 0x000fc80000000808 */
[----:B------:R-:W-:Y:S01]  /*4700*/  FFMA R37, R37, 1.925963033500011079e-08, R8 ;  /* 0x32a5706025257823 */ /* 0x000fe20000000008 */
[----:B------:R-:W-:-:S05]  /*4710*/  IMAD.WIDE R8, R9, 0x4, R18 ;  /* 0x0000000409087825 */ /* 0x000fca00078e0212 */
[----:B------:R-:W2:Y:S01]  /*4720*/  LDG.E R34, desc[UR12][R8.64] ;  /* 0x0000000c08227981 */ /* 0x000ea2000c1e1900 */
[----:B------:R-:W-:-:S04]  /*4730*/  IMAD R23, R22, 0x3, RZ ;  /* 0x0000000316177824 */ /* 0x000fc800078e02ff */
[----:B------:R-:W-:-:S05]  /*4740*/  IMAD.WIDE R20, R23, 0x4, R20 ;  /* 0x0000000417147825 */ /* 0x000fca00078e0214 */
[----:B------:R-:W3:Y:S04]  /*4750*/  LDG.E.CONSTANT R22, desc[UR12][R20.64+0x4] ;  /* 0x0000040c14167981 */ /* 0x000ee8000c1e9900 */
[----:B------:R-:W4:Y:S04]  /*4760*/  LDG.E.CONSTANT R23, desc[UR12][R20.64] ;  /* 0x0000000c14177981 */ /* 0x000f28000c1e9900 */
[----:B------:R0:W4:Y:S01]  /*4770*/  LDG.E.CONSTANT R35, desc[UR12][R20.64+0x8] ;  /* 0x0000080c14237981 */ /* 0x000122000c1e9900 */
[----:B------:R-:W-:-:S06]  /*4780*/  LEA R10, R10, R17, 0x2 ;  /* 0x000000110a0a7211 */ /* 0x000fcc00078e10ff */
[----:B------:R-:W2:Y:S01]  /*4790*/  LDS R10, [R10] ;  /* 0x000000000a0a7984 */ /* 0x000ea20000000800 */
[----:B------:R-:W1:Y:S01]  /*47a0*/  MUFU.EX2 R36, R37 ;  /* 0x0000002500247308 */ /* 0x000e620000000800 */
[----:B------:R-:W-:Y:S01]  /*47b0*/  SHF.L.U32 R33, R33, 0x17, RZ ;  /* 0x0000001721217819 */ /* 0x000fe200000006ff */
[----:B0-----:R-:W-:-:S04]  /*47c0*/  IMAD R21, R11, UR9, R24 ;  /* 0x000000090b157c24 */ /* 0x001fc8000f8e0218 */
[----:B------:R-:W-:-:S04]  /*47d0*/  IMAD.WIDE R18, R21, 0x4, R18 ;  /* 0x0000000415127825 */ /* 0x000fc800078e0212 */
[----:B-1----:R-:W-:-:S04]  /*47e0*/  FMUL R36, R33, R36 ;  /* 0x0000002421247220 */ /* 0x002fc80000400000 */
[----:B------:R-:W-:-:S04]  /*47f0*/  FMUL R33, R15, R36 ;  /* 0x000000240f217220 */ /* 0x000fc80000400000 */
[----:B--2---:R-:W-:-:S05]  /*4800*/  FFMA R21, R33, R10, R34 ;  /* 0x0000000a21157223 */ /* 0x004fca0000000022 */
[----:B------:R0:W-:Y:S04]  /*4810*/  STG.E desc[UR12][R8.64], R21 ;  /* 0x0000001508007986 */ /* 0x0001e8000c10190c */
[----:B------:R-:W2:Y:S01]  /*4820*/  LDG.E R20, desc[UR12][R18.64] ;  /* 0x0000000c12147981 */ /* 0x000ea2000c1e1900 */
[----:B---3--:R-:W-:Y:S01]  /*4830*/  FADD R22, -R7, R22 ;  /* 0x0000001607167221 */ /* 0x008fe20000000100 */
[----:B----4-:R-:W-:-:S03]  /*4840*/  FADD R23, -R6, R23 ;  /* 0x0000001706177221 */ /* 0x010fc60000000100 */
[----:B------:R-:W-:Y:S01]  /*4850*/  FMUL R22, R22, R22 ;  /* 0x0000001616167220 */ /* 0x000fe20000400000 */
[----:B------:R-:W-:-:S03]  /*4860*/  FADD R35, -R12, R35 ;  /* 0x000000230c237221 */ /* 0x000fc60000000100 */
[----:B------:R-:W-:-:S04]  /*4870*/  FFMA R22, R23, R23, R22 ;  /* 0x0000001717167223 */ /* 0x000fc80000000016 */
[----:B------:R-:W-:Y:S01]  /*4880*/  FFMA R22, R35, R35, R22 ;  /* 0x0000002323167223 */ /* 0x000fe20000000016 */
[----:B------:R-:W-:-:S03]  /*4890*/  LEA R34, R11, R17, 0x2 ;  /* 0x000000110b227211 */ /* 0x000fc600078e10ff */
[----:B------:R-:W-:Y:S02]  /*48a0*/  FMUL R23, R22, UR17 ;  /* 0x0000001116177c20 */ /* 0x000fe40008400000 */
[----:B------:R-:W1:Y:S02]  /*48b0*/  LDS R9, [R34] ;  /* 0x0000000022097984 */ /* 0x000e640000000800 */
[----:B------:R-:W-:-:S04]  /*48c0*/  FFMA.SAT R11, R23, R28, 0.5 ;  /* 0x3f000000170b7423 */ /* 0x000fc8000000201c */
[----:B------:R-:W-:-:S04]  /*48d0*/  FFMA.RM R11, R11, R26, 12582913 ;  /* 0x4b4000010b0b7423 */ /* 0x000fc8000000401a */
[----:B0-----:R-:W-:-:S04]  /*48e0*/  FADD R8, R11, -12583039 ;  /* 0xcb40007f0b087421 */ /* 0x001fc80000000000 */
[----:B------:R-:W-:-:S04]  /*48f0*/  FFMA R8, R23, 1.4426950216293334961, -R8 ;  /* 0x3fb8aa3b17087823 */ /* 0x000fc80000000808 */
[----:B------:R-:W-:-:S06]  /*4900*/  FFMA R8, R23, 1.925963033500011079e-08, R8 ;  /* 0x32a5706017087823 */ /* 0x000fcc0000000008 */
[----:B------:R-:W0:Y:S01]  /*4910*/  MUFU.EX2 R8, R8 ;  /* 0x0000000800087308 */ /* 0x000e220000000800 */
[----:B------:R-:W-:Y:S01]  /*4920*/  SHF.L.U32 R11, R11, 0x17, RZ ;  /* 0x000000170b0b7819 */ /* 0x000fe200000006ff */
[----:B------:R-:W-:Y:S01]  /*4930*/  ULOP3.LUT UR10, UR16, 0x7ffffffc, URZ, 0xc0, !UPT ;  /* 0x7ffffffc100a7892 */ /* 0x000fe2000f8ec0ff */
[----:B------:R-:W-:-:S03]  /*4940*/  VIADD R0, R0, 0x4 ;  /* 0x0000000400007836 */ /* 0x000fc60000000000 */
[----:B0-----:R-:W-:-:S04]  /*4950*/  FMUL R22, R11, R8 ;  /* 0x000000080b167220 */ /* 0x001fc80000400000 */
[----:B------:R-:W-:Y:S01]  /*4960*/  FMUL R11, R15, R22 ;  /* 0x000000160f0b7220 */ /* 0x000fe20000400000 */
[----:B------:R-:W-:Y:S01]  /*4970*/  ISETP.NE.AND P0, PT, R0, UR10, PT ;  /* 0x0000000a00007c0c */ /* 0x000fe2000bf05270 */
[----:B------:R-:W-:-:S04]  /*4980*/  FFMA R30, R30, R29, R27 ;  /* 0x0000001d1e1e7223 */ /* 0x000fc8000000001b */
[----:B------:R-:W-:-:S04]  /*4990*/  FFMA R30, R31, R32, R30 ;  /* 0x000000201f1e7223 */ /* 0x000fc8000000001e */
[----:B------:R-:W-:-:S04]  /*49a0*/  FFMA R30, R33, R10, R30 ;  /* 0x0000000a211e7223 */ /* 0x000fc8000000001e */
[CC--:B-1----:R-:W-:Y:S01]  /*49b0*/  FFMA R27, R11.reuse, R9.reuse, R30 ;  /* 0x000000090b1b7223 */ /* 0x0c2fe2000000001e */
[----:B--2---:R-:W-:-:S05]  /*49c0*/  FFMA R21, R11, R9, R20 ;  /* 0x000000090b157223 */ /* 0x004fca0000000014 */
[----:B------:R1:W-:Y:S01]  /*49d0*/  STG.E desc[UR12][R18.64], R21 ;  /* 0x0000001512007986 */ /* 0x0003e2000c10190c */
[----:B------:R-:W-:Y:S05]  /*49e0*/  @P0 BRA `(.L_x_133) ;  /* 0xfffffff400f80947 */ /* 0x000fea000383ffff */
[----:B------:R-:W-:-:S07]  /*49f0*/  MOV R0, UR10 ;  /* 0x0000000a00007c02 */ /* 0x000fce0008000f00 */
.L_x_132:
[----:B------:R-:W-:-:S04]  /*4a00*/  ULOP3.LUT UR10, UR16, 0x3, URZ, 0xc0, !UPT ;  /* 0x00000003100a7892 */ /* 0x000fc8000f8ec0ff */
[----:B------:R-:W-:-:S09]  /*4a10*/  UISETP.NE.AND UP0, UPT, UR10, URZ, UPT ;  /* 0x000000ff0a00728c */ /* 0x000fd2000bf05270 */
[----:B------:R-:W-:Y:S05]  /*4a20*/  BRA.U !UP0, `(.L_x_134) ;  /* 0x0000000508d87547 */ /* 0x000fea000b800000 */
[----:B------:R-:W-:Y:S02]  /*4a30*/  UISETP.NE.AND UP0, UPT, UR10, 0x1, UPT ;  /* 0x000000010a00788c */ /* 0x000fe4000bf05270 */
[----:B------:R-:W-:-:S07]  /*4a40*/  ULOP3.LUT UP1, URZ, UR16, 0x1, URZ, 0xc0, !UPT ;  /* 0x0000000110ff7892 */ /* 0x000fce000f82c0ff */
[----:B------:R-:W-:Y:S05]  /*4a50*/  BRA.U !UP0, `(.L_x_135) ;  /* 0x0000000508247547 */ /* 0x000fea000b800000 */
[----:B------:R-:W-:Y:S01]  /*4a60*/  IADD3 R8, PT, PT, R14, 0xa000, RZ ;  /* 0x0000a0000e087810 */ /* 0x000fe20007ffe0ff */
[----:B-1----:R-:W1:Y:S01]  /*4a70*/  LDC.64 R20, c[0x0][0x398] ;  /* 0x0000e600ff147b82 */ /* 0x002e620000000a00 */
[----:B------:R-:W2:Y:S02]  /*4a80*/  LDCU UR10, c[0x0][0x384] ;  /* 0x00007080ff0a77ac */ /* 0x000ea40008000800 */
[----:B------:R-:W-:-:S04]  /*4a90*/  LEA R9, R13, R8, 0x18 ;  /* 0x000000080d097211 */ /* 0x000fc800078ec0ff */
[----:B------:R-:W-:Y:S01]  /*4aa0*/  LEA R8, R0, R9, 0x2 ;  /* 0x0000000900087211 */ /* 0x000fe200078e10ff */
[----:B------:R-:W3:Y:S05]  /*4ab0*/  LDC.64 R18, c[0x0][0x3a0] ;  /* 0x0000e800ff127b82 */ /* 0x000eea0000000a00 */
[----:B------:R-:W4:Y:S02]  /*4ac0*/  LDS.64 R8, [R8] ;  /* 0x0000000008087984 */ /* 0x000f240000000a00 */
[----:B----4-:R-:W-:-:S04]  /*4ad0*/  IMAD R10, R16, UR6, R8 ;  /* 0x00000006100a7c24 */ /* 0x010fc8000f8e0208 */
[----:B------:R-:W-:-:S04]  /*4ae0*/  IMAD R23, R10, 0x3, RZ ;  /* 0x000000030a177824 */ /* 0x000fc800078e02ff */
[----:B-1----:R-:W-:-:S05]  /*4af0*/  IMAD.WIDE R22, R23, 0x4, R20 ;  /* 0x0000000417167825 */ /* 0x002fca00078e0214 */
[----:B------:R-:W4:Y:S04]  /*4b00*/  LDG.E.CONSTANT R26, desc[UR12][R22.64+0x4] ;  /* 0x0000040c161a7981 */ /* 0x000f28000c1e9900 */
[----:B------:R-:W4:Y:S04]  /*4b10*/  LDG.E.CONSTANT R25, desc[UR12][R22.64] ;  /* 0x0000000c16197981 */ /* 0x000f28000c1e9900 */
[----:B------:R-:W4:Y:S01]  /*4b20*/  LDG.E.CONSTANT R29, desc[UR12][R22.64+0x8] ;  /* 0x0000080c161d7981 */ /* 0x000f22000c1e9900 */
[----:B--2---:R-:W-:-:S04]  /*4b30*/  IMAD R11, R8, UR10, R24 ;  /* 0x0000000a080b7c24 */ /* 0x004fc8000f8e0218 */
[----:B---3--:R-:W-:-:S05]  /*4b40*/  IMAD.WIDE R10, R11, 0x4, R18 ;  /* 0x000000040b0a7825 */ /* 0x008fca00078e0212 */
[----:B------:R-:W2:Y:S01]  /*4b50*/  LDG.E R17, desc[UR12][R10.64] ;  /* 0x0000000c0a117981 */ /* 0x000ea2000c1e1900 */
[----:B------:R-:W-:-:S04]  /*4b60*/  IMAD R28, R16, UR6, R9 ;  /* 0x00000006101c7c24 */ /* 0x000fc8000f8e0209 */
[----:B------:R-:W-:-:S04]  /*4b70*/  IMAD R31, R28, 0x3, RZ ;  /* 0x000000031c1f7824 */ /* 0x000fc800078e02ff */
[----:B------:R-:W-:-:S04]  /*4b80*/  IMAD.WIDE R20, R31, 0x4, R20 ;  /* 0x000000041f147825 */ /* 0x000fc800078e0214 */
[----:B------:R-:W-:Y:S01]  /*4b90*/  HFMA2 R31, -RZ, RZ, 0.96630859375, -0.0022525787353515625 ;  /* 0x3bbb989dff1f7431 */ /* 0x000fe200000001ff */
[----:B------:R-:W3:Y:S01]  /*4ba0*/  LDG.E.CONSTANT R22, desc[UR12][R20.64+0x4] ;  /* 0x0000040c14167981 */ /* 0x000ee2000c1e9900 */
[----:B------:R-:W-:-:S03]  /*4bb0*/  IADD3 R28, PT, PT, R14, 0x5000, RZ ;  /* 0x000050000e1c7810 */ /* 0x000fc60007ffe0ff */
[----:B------:R-:W3:Y:S01]  /*4bc0*/  LDG.E.CONSTANT R23, desc[UR12][R20.64] ;  /* 0x0000000c14177981 */ /* 0x000ee2000c1e9900 */
[----:B----45:R-:W-:Y:S01]  /*4bd0*/  FADD R26, -R7, R26 ;  /* 0x0000001a071a7221 */ /* 0x030fe20000000100 */
[----:B------:R-:W-:-:S03]  /*4be0*/  FADD R25, -R6, R25 ;  /* 0x0000001906197221 */ /* 0x000fc60000000100 */
[----:B------:R-:W-:Y:S01]  /*4bf0*/  FMUL R26, R26, R26 ;  /* 0x0000001a1a1a7220 */ /* 0x000fe20000400000 */
[----:B------:R-:W-:-:S03]  /*4c00*/  FADD R29, -R12, R29 ;  /* 0x0000001d0c1d7221 */ /* 0x000fc60000000100 */
[----:B------:R-:W-:Y:S01]  /*4c10*/  FFMA R26, R25, R25, R26 ;  /* 0x00000019191a7223 */ /* 0x000fe2000000001a */
[----:B------:R-:W-:-:S03]  /*4c20*/  LEA R25, R13, R28, 0x18 ;  /* 0x0000001c0d197211 */ /* 0x000fc600078ec0ff */
[----:B------:R-:W-:Y:S02]  /*4c30*/  FFMA R26, R29, R29, R26 ;  /* 0x0000001d1d1a7223 */ /* 0x000fe4000000001a */
[----:B------:R1:W4:Y:S02]  /*4c40*/  LDG.E.CONSTANT R29, desc[UR12][R20.64+0x8] ;  /* 0x0000080c141d7981 */ /* 0x000324000c1e9900 */
[----:B------:R-:W-:Y:S01]  /*4c50*/  FMUL R28, R26, UR17 ;  /* 0x000000111a1c7c20 */ /* 0x000fe20008400000 */
[----:B------:R-:W-:Y:S02]  /*4c60*/  MOV R26, 0x437c0000 ;  /* 0x437c0000001a7802 */ /* 0x000fe40000000f00 */
[----:B------:R-:W-:Y:S01]  /*4c70*/  LEA R8, R8, R25, 0x2 ;  /* 0x0000001908087211 */ /* 0x000fe200078e10ff */
[----:B------:R-:W-:-:S04]  /*4c80*/  FFMA.SAT R31, R28, R31, 0.5 ;  /* 0x3f0000001c1f7423 */ /* 0x000fc8000000201f */
[----:B------:R-:W-:Y:S01]  /*4c90*/  FFMA.RM R31, R31, R26, 12582913 ;  /* 0x4b4000011f1f7423 */ /* 0x000fe2000000401a */
[----:B------:R-:W2:Y:S03]  /*4ca0*/  LDS R8, [R8] ;  /* 0x0000000008087984 */ /* 0x000ea60000000800 */
[----:B------:R-:W-:-:S04]  /*4cb0*/  FADD R33, R31, -12583039 ;  /* 0xcb40007f1f217421 */ /* 0x000fc80000000000 */
[----:B------:R-:W-:-:S04]  /*4cc0*/  FFMA R33, R28, 1.4426950216293334961, -R33 ;  /* 0x3fb8aa3b1c217823 */ /* 0x000fc80000000821 */
[----:B------:R-:W-:-:S04]  /*4cd0*/  FFMA R33, R28, 1.925963033500011079e-08, R33 ;  /* 0x32a570601c217823 */ /* 0x000fc80000000021 */
[----:B-1----:R-:W1:Y:S01]  /*4ce0*/  MUFU.EX2 R20, R33 ;  /* 0x0000002100147308 */ /* 0x002e620000000800 */
[----:B------:R-:W-:-:S05]  /*4cf0*/  SHF.L.U32 R31, R31, 0x17, RZ ;  /* 0x000000171f1f7819 */ /* 0x000fca00000006ff */
[----:B-1----:R-:W-:Y:S01]  /*4d00*/  FMUL R20, R31, R20 ;  /* 0x000000141f147220 */ /* 0x002fe20000400000 */
[----:B------:R-:W-:-:S03]  /*4d10*/  IMAD R31, R9, UR10, R24 ;  /* 0x0000000a091f7c24 */ /* 0x000fc6000f8e0218 */
[----:B0-----:R-:W-:Y:S01]  /*4d20*/  FMUL R20, R15, R20 ;  /* 0x000000140f147220 */ /* 0x001fe20000400000 */
[----:B------:R-:W-:-:S04]  /*4d30*/  IMAD.WIDE R18, R31, 0x4, R18 ;  /* 0x000000041f127825 */ /* 0x000fc800078e0212 */
[----:B--2---:R-:W-:-:S05]  /*4d40*/  FFMA R21, R20, R8, R17 ;  /* 0x0000000814157223 */ /* 0x004fca0000000011 */
[----:B------:R0:W-:Y:S04]  /*4d50*/  STG.E desc[UR12][R10.64], R21 ;  /* 0x000000150a007986 */ /* 0x0001e8000c10190c */
[----:B------:R-:W2:Y:S01]  /*4d60*/  LDG.E R17, desc[UR12][R18.64] ;  /* 0x0000000c12117981 */ /* 0x000ea2000c1e1900 */
[----:B---3--:R-:W-:Y:S01]  /*4d70*/  FADD R22, -R7, R22 ;  /* 0x0000001607167221 */ /* 0x008fe20000000100 */
[----:B------:R-:W-:-:S03]  /*4d80*/  FADD R23, -R6, R23 ;  /* 0x0000001706177221 */ /* 0x000fc60000000100 */
[----:B------:R-:W-:-:S04]  /*4d90*/  FMUL R22, R22, R22 ;  /* 0x0000001616167220 */ /* 0x000fc80000400000 */
[----:B------:R-:W-:Y:S01]  /*4da0*/  FFMA R22, R23, R23, R22 ;  /* 0x0000001717167223 */ /* 0x000fe20000000016 */
[----:B------:R-:W-:Y:S01]  /*4db0*/  HFMA2 R23, -RZ, RZ, 0.96630859375, -0.0022525787353515625 ;  /* 0x3bbb989dff177431 */ /* 0x000fe200000001ff */
[----:B------:R-:W-:-:S06]  /*4dc0*/  LEA R25, R9, R25, 0x2 ;  /* 0x0000001909197211 */ /* 0x000fcc00078e10ff */
[----:B------:R-:W2:Y:S01]  /*4dd0*/  LDS R25, [R25] ;  /* 0x0000000019197984 */ /* 0x000ea20000000800 */
[----:B------:R-:W-:Y:S01]  /*4de0*/  FFMA R27, R20, R8, R27 ;  /* 0x00000008141b7223 */ /* 0x000fe2000000001b */
[----:B------:R-:W-:Y:S01]  /*4df0*/  IADD3 R0, PT, PT, R0, 0x2, RZ ;  /* 0x0000000200007810 */ /* 0x000fe20007ffe0ff */
[----:B----4-:R-:W-:-:S04]  /*4e00*/  FADD R29, -R12, R29 ;  /* 0x0000001d0c1d7221 */ /* 0x010fc80000000100 */
[----:B------:R-:W-:-:S04]  /*4e10*/  FFMA R22, R29, R29, R22 ;  /* 0x0000001d1d167223 */ /* 0x000fc80000000016 */
[----:B------:R-:W-:-:S04]  /*4e20*/  FMUL R22, R22, UR17 ;  /* 0x0000001116167c20 */ /* 0x000fc80008400000 */
[----:B------:R-:W-:-:S04]  /*4e30*/  FFMA.SAT R9, R22, R23, 0.5 ;  /* 0x3f00000016097423 */ /* 0x000fc80000002017 */
[----:B------:R-:W-:-:S04]  /*4e40*/  FFMA.RM R9, R9, R26, 12582913 ;  /* 0x4b40000109097423 */ /* 0x000fc8000000401a */
[----:B0-----:R-:W-:-:S04]  /*4e50*/  FADD R11, R9, -12583039 ;  /* 0xcb40007f090b7421 */ /* 0x001fc80000000000 */
[----:B------:R-:W-:-:S04]  /*4e60*/  FFMA R11, R22, 1.4426950216293334961, -R11 ;  /* 0x3fb8aa3b160b7823 */ /* 0x000fc8000000080b */
[----:B------:R-:W-:-:S04]  /*4e70*/  FFMA R11, R22, 1.925963033500011079e-08, R11 ;  /* 0x32a57060160b7823 */ /* 0x000fc8000000000b */
[----:B------:R-:W0:Y:S01]  /*4e80*/  MUFU.EX2 R10, R11 ;  /* 0x0000000b000a7308 */ /* 0x000e220000000800 */
[----:B------:R-:W-:-:S05]  /*4e90*/  SHF.L.U32 R9, R9, 0x17, RZ ;  /* 0x0000001709097819 */ /* 0x000fca00000006ff */
[----:B0-----:R-:W-:-:S04]  /*4ea0*/  FMUL R10, R9, R10 ;  /* 0x0000000a090a7220 */ /* 0x001fc80000400000 */
[----:B------:R-:W-:-:S04]  /*4eb0*/  FMUL R10, R15, R10 ;  /* 0x0000000a0f0a7220 */ /* 0x000fc80000400000 */
[----:B--2---:R-:W-:-:S05]  /*4ec0*/  FFMA R17, R10, R25, R17 ;  /* 0x000000190a117223 */ /* 0x004fca0000000011 */
[----:B------:R2:W-:Y:S01]  /*4ed0*/  STG.E desc[UR12][R18.64], R17 ;  /* 0x0000001112007986 */ /* 0x0005e2000c10190c */
[----:B------:R-:W-:-:S07]  /*4ee0*/  FFMA R27, R10, R25, R27 ;  /* 0x000000190a1b7223 */ /* 0x000fce000000001b */
.L_x_135:
[----:B------:R-:W-:Y:S05]  /*4ef0*/  BRA.U !UP1, `(.L_x_134) ;  /* 0x0000000109a47547 */ /* 0x000fea000b800000 */
[----:B------:R-:W-:Y:S01]  /*4f00*/  VIADD R8, R14, 0xa000 ;  /* 0x0000a0000e087836 */ /* 0x000fe20000000000 */
[----:B------:R-:W3:Y:S04]  /*4f10*/  LDCU UR10, c[0x0][0x384] ;  /* 0x00007080ff0a77ac */ /* 0x000ee80008000800 */
[----:B------:R-:W-:Y:S02]  /*4f20*/  LEA R11, R13, R8, 0x18 ;  /* 0x000000080d0b7211 */ /* 0x000fe400078ec0ff */
[----:B------:R-:W4:Y:S02]  /*4f30*/  LDC.64 R8, c[0x0][0x398] ;  /* 0x0000e600ff087b82 */ /* 0x000f240000000a00 */
[----:B------:R-:W-:-:S06]  /*4f40*/  LEA R11, R0, R11, 0x2 ;  /* 0x0000000b000b7211 */ /* 0x000fcc00078e10ff */
[----:B------:R-:W0:Y:S02]  /*4f50*/  LDS R11, [R11] ;  /* 0x000000000b0b7984 */ /* 0x000e240000000800 */
[----:B0-----:R-:W-:-:S04]  /*4f60*/  IMAD R16, R16, UR6, R11 ;  /* 0x0000000610107c24 */ /* 0x001fc8000f8e020b */
[----:B--2---:R-:W-:-:S04]  /*4f70*/  IMAD R17, R16, 0x3, RZ ;  /* 0x0000000310117824 */ /* 0x004fc800078e02ff */
[----:B----4-:R-:W-:Y:S02]  /*4f80*/  IMAD.WIDE R16, R17, 0x4, R8 ;  /* 0x0000000411107825 */ /* 0x010fe400078e0208 */
[----:B------:R-:W0:Y:S03]  /*4f90*/  LDC.64 R8, c[0x0][0x3a0] ;  /* 0x0000e800ff087b82 */ /* 0x000e260000000a00 */
[----:B------:R-:W2:Y:S04]  /*4fa0*/  LDG.E.CONSTANT R10, desc[UR12][R16.64+0x4] ;  /* 0x0000040c100a7981 */ /* 0x000ea8000c1e9900 */
[----:B-1----:R-:W4:Y:S04]  /*4fb0*/  LDG.E.CONSTANT R19, desc[UR12][R16.64] ;  /* 0x0000000c10137981 */ /* 0x002f28000c1e9900 */
[----:B------:R1:W4:Y:S01]  /*4fc0*/  LDG.E.CONSTANT R21, desc[UR12][R16.64+0x8] ;  /* 0x0000080c10157981 */ /* 0x000322000c1e9900 */
[----:B---3--:R-:W-:-:S04]  /*4fd0*/  IMAD R23, R11, UR10, R24 ;  /* 0x0000000a0b177c24 */ /* 0x008fc8000f8e0218 */
[----:B0-----:R-:W-:-:S05]  /*4fe0*/  IMAD.WIDE R8, R23, 0x4, R8 ;  /* 0x0000000417087825 */ /* 0x001fca00078e0208 */
[----:B------:R-:W3:Y:S01]  /*4ff0*/  LDG.E R0, desc[UR12][R8.64] ;  /* 0x0000000c08007981 */ /* 0x000ee2000c1e1900 */
[----:B-1----:R-:W-:Y:S02]  /*5000*/  HFMA2 R17, -RZ, RZ, 3.7421875, 0 ;  /* 0x437c0000ff117431 */ /* 0x002fe400000001ff */
[----:B--2--5:R-:W-:Y:S01]  /*5010*/  FADD R10, -R7, R10 ;  /* 0x0000000a070a7221 */ /* 0x024fe20000000100 */
[----:B------:R-:W-:Y:S01]  /*5020*/  MOV R7, 0x3bbb989d ;  /* 0x3bbb989d00077802 */ /* 0x000fe20000000f00 */
[----:B----4-:R-:W-:Y:S02]  /*5030*/  FADD R19, -R6, R19 ;  /* 0x0000001306137221 */ /* 0x010fe40000000100 */
[----:B------:R-:W-:Y:S01]  /*5040*/  FMUL R10, R10, R10 ;  /* 0x0000000a0a0a7220 */ /* 0x000fe20000400000 */
[----:B------:R-:W-:Y:S01]  /*5050*/  IADD3 R6, PT, PT, R14, 0x5000, RZ ;  /* 0x000050000e067810 */ /* 0x000fe20007ffe0ff */
[----:B------:R-:W-:Y:S02]  /*5060*/  FADD R21, -R12, R21 ;  /* 0x000000150c157221 */ /* 0x000fe40000000100 */
[----:B------:R-:W-:Y:S01]  /*5070*/  FFMA R10, R19, R19, R10 ;  /* 0x00000013130a7223 */ /* 0x000fe2000000000a */
[----:B------:R-:W-:-:S03]  /*5080*/  LEA R6, R13, R6, 0x18 ;  /* 0x000000060d067211 */ /* 0x000fc600078ec0ff */
[----:B------:R-:W-:Y:S01]  /*5090*/  FFMA R10, R21, R21, R10 ;  /* 0x00000015150a7223 */ /* 0x000fe2000000000a */
[----:B------:R-:W-:-:S03]  /*50a0*/  LEA R11, R11, R6, 0x2 ;  /* 0x000000060b0b7211 */ /* 0x000fc600078e10ff */
[----:B------:R-:W-:Y:S02]  /*50b0*/  FMUL R10, R10, UR17 ;  /* 0x000000110a0a7c20 */ /* 0x000fe40008400000 */
[----:B------:R-:W3:Y:S02]  /*50c0*/  LDS R12, [R11] ;  /* 0x000000000b0c7984 */ /* 0x000ee40000000800 */
[----:B------:R-:W-:-:S04]  /*50d0*/  FFMA.SAT R6, R10, R7, 0.5 ;  /* 0x3f0000000a067423 */ /* 0x000fc80000002007 */
[----:B------:R-:W-:-:S04]  /*50e0*/  FFMA.RM R6, R6, R17, 12582913 ;  /* 0x4b40000106067423 */ /* 0x000fc80000004011 */
[C---:B------:R-:W-:Y:S01]  /*50f0*/  FADD R7, R6.reuse, -12583039 ;  /* 0xcb40007f06077421 */ /* 0x040fe20000000000 */
[----:B------:R-:W-:-:S03]  /*5100*/  SHF.L.U32 R6, R6, 0x17, RZ ;  /* 0x0000001706067819 */ /* 0x000fc600000006ff */
[----:B------:R-:W-:-:S04]  /*5110*/  FFMA R7, R10, 1.4426950216293334961, -R7 ;  /* 0x3fb8aa3b0a077823 */ /* 0x000fc80000000807 */
[----:B------:R-:W-:-:S06]  /*5120*/  FFMA R7, R10, 1.925963033500011079e-08, R7 ;  /* 0x32a570600a077823 */ /* 0x000fcc0000000007 */
[----:B------:R-:W0:Y:S02]  /*5130*/  MUFU.EX2 R7, R7 ;  /* 0x0000000700077308 */ /* 0x000e240000000800 */
[----:B0-----:R-:W-:-:S04]  /*5140*/  FMUL R6, R6, R7 ;  /* 0x0000000706067220 */ /* 0x001fc80000400000 */
[----:B------:R-:W-:-:S04]  /*5150*/  FMUL R15, R15, R6 ;  /* 0x000000060f0f7220 */ /* 0x000fc80000400000 */
[CC--:B---3--:R-:W-:Y:S01]  /*5160*/  FFMA R17, R15.reuse, R12.reuse, R0 ;  /* 0x0000000c0f117223 */ /* 0x0c8fe20000000000 */
[----:B------:R-:W-:-:S04]  /*5170*/  FFMA R27, R15, R12, R27 ;  /* 0x0000000c0f1b7223 */ /* 0x000fc8000000001b */
[----:B------:R3:W-:Y:S03]  /*5180*/  STG.E desc[UR12][R8.64], R17 ;  /* 0x0000001108007986 */ /* 0x0007e6000c10190c */
.L_x_134:
[----:B------:R-:W-:Y:S01]  /*5190*/  LEA R0, R13, R14, 0x18 ;  /* 0x0000000e0d007211 */ /* 0x000fe200078ec0ff */
[----:B------:R-:W4:Y:S03]  /*51a0*/  LDCU UR10, c[0x0][0x384] ;  /* 0x00007080ff0a77ac */ /* 0x000f260008000800 */
[C---:B------:R-:W-:Y:S02]  /*51b0*/  LEA R0, R5.reuse, R0, 0x2 ;  /* 0x0000000005007211 */ /* 0x040fe400078e10ff */
[----:B------:R-:W-:-:S03]  /*51c0*/  IADD3 R5, PT, PT, R5, UR14, RZ ;  /* 0x0000000e05057c10 */ /* 0x000fc6000fffe0ff */
[----:B-----5:R-:W1:Y:S01]  /*51d0*/  LDS R6, [R0] ;  /* 0x0000000000067984 */ /* 0x020e620000000800 */
[----:B----4-:R-:W-:Y:S01]  /*51e0*/  ISETP.GE.AND P0, PT, R5, UR10, PT ;  /* 0x0000000a05007c0c */ /* 0x010fe2000bf06270 */
[----:B-1----:R-:W-:-:S05]  /*51f0*/  FADD R6, R6, -R27 ;  /* 0x8000001b06067221 */ /* 0x002fca0000000000 */
[----:B------:R-:W-:-:S05]  /*5200*/  FMNMX R7, RZ, R6, !PT ;  /* 0x00000006ff077209 */ /* 0x000fca0007800000 */
[----:B------:R4:W-:Y:S02]  /*5210*/  STS [R0], R7 ;  /* 0x0000000700007388 */ /* 0x0009e40000000800 */
[----:B------:R-:W-:Y:S05]  /*5220*/  @!P0 BRA `(.L_x_136) ;  /* 0xffffffec00848947 */ /* 0x000fea000383ffff */
.L_x_128:
[----:B------:R-:W-:Y:S05]  /*5230*/  BSYNC.RECONVERGENT B0 ;  /* 0x0000000000007941 */ /* 0x000fea0003800200 */
.L_x_127:
[----:B------:R-:W-:Y:S01]  /*5240*/  BAR.SYNC.DEFER_BLOCKING 0x0 ;  /* 0x0000000000007b1d */ /* 0x000fe20000010000 */
[----:B------:R-:W-:-:S04]  /*5250*/  UIADD3 UR15, UPT, UPT, UR15, -0x1, URZ ;  /* 0xffffffff0f0f7890 */ /* 0x000fc8000fffe0ff */
[----:B------:R-:W-:-:S09]  /*5260*/  UISETP.GT.AND UP0, UPT, UR15, -0x3, UPT ;  /* 0xfffffffd0f00788c */ /* 0x000fd2000bf04270 */
[----:B------:R-:W-:Y:S05]  /*5270*/  BRA.U UP0, `(.L_x_137) ;  /* 0xffffffb500407547 */ /* 0x000fea000b83ffff */
[----:B------:R-:W0:Y:S01]  /*5280*/  LDCU UR7, c[0x0][0x370] ;  /* 0x00006e00ff0777ac */ /* 0x000e220008000800 */
[----:B------:R-:W1:Y:S01]  /*5290*/  LDCU UR8, c[0x0][0x380] ;  /* 0x00007000ff0877ac */ /* 0x000e620008000800 */
[----:B0-----:R-:W-:-:S04]  /*52a0*/  UIADD3 UR6, UPT, UPT, UR7, UR6, URZ ;  /* 0x0000000607067290 */ /* 0x001fc8000fffe0ff */
[----:B-1----:R-:W-:-:S09]  /*52b0*/  UISETP.GE.AND UP0, UPT, UR6, UR8, UPT ;  /* 0x000000080600728c */ /* 0x002fd2000bf06270 */
[----:B------:R-:W-:Y:S05]  /*52c0*/  BRA.U !UP0, `(.L_x_138) ;  /* 0xffffffb108647547 */ /* 0x000fea000b83ffff */
[----:B------:R-:W-:Y:S05]  /*52d0*/  EXIT ;  /* 0x000000000000794d */ /* 0x000fea0003800000 */
        .weak           $__internal_3_$__cuda_sm3x_div_rn_noftz_f32_slowpath
        .type           $__internal_3_$__cuda_sm3x_div_rn_noftz_f32_slowpath,@function
        .size           $__internal_3_$__cuda_sm3x_div_rn_noftz_f32_slowpath,(.L_x_154 - $__internal_3_$__cuda_sm3x_div_rn_noftz_f32_slowpath)
$__internal_3_$__cuda_sm3x_div_rn_noftz_f32_slowpath:
[----:B------:R-:W-:Y:S01]  /*52e0*/  SHF.R.U32.HI R11, RZ, 0x17, R5 ;  /* 0x00000017ff0b7819 */ /* 0x000fe20000011605 */
[----:B------:R-:W-:Y:S01]  /*52f0*/  BSSY.RECONVERGENT B3, `(.L_x_139) ;  /* 0x0000063000037945 */ /* 0x000fe20003800200 */
[----:B------:R-:W-:Y:S02]  /*5300*/  SHF.R.U32.HI R7, RZ, 0x17, R0 ;  /* 0x00000017ff077819 */ /* 0x000fe40000011600 */
[----:B------:R-:W-:Y:S02]  /*5310*/  LOP3.LUT R11, R11, 0xff, RZ, 0xc0, !PT ;  /* 0x000000ff0b0b7812 */ /* 0x000fe400078ec0ff */
[----:B------:R-:W-:Y:S02]  /*5320*/  LOP3.LUT R22, R7, 0xff, RZ, 0xc0, !PT ;  /* 0x000000ff07167812 */ /* 0x000fe400078ec0ff */
[----:B------:R-:W-:Y:S02]  /*5330*/  IADD3 R17, PT, PT, R11, -0x1, RZ ;  /* 0xffffffff0b117810 */ /* 0x000fe40007ffe0ff */
[----:B------:R-:W-:-:S02]  /*5340*/  IADD3 R16, PT, PT, R22, -0x1, RZ ;  /* 0xffffffff16107810 */ /* 0x000fc40007ffe0ff */
[----:B------:R-:W-:Y:S02]  /*5350*/  ISETP.GT.U32.AND P0, PT, R17, 0xfd, PT ;  /* 0x000000fd1100780c */ /* 0x000fe40003f04070 */
[----:B------:R-:W-:Y:S02]  /*5360*/  MOV R15, R0 ;  /* 0x00000000000f7202 */ /* 0x000fe40000000f00 */
[----:B------:R-:W-:-:S13]  /*5370*/  ISETP.GT.U32.OR P0, PT, R16, 0xfd, P0 ;  /* 0x000000fd1000780c */ /* 0x000fda0000704470 */
[----:B------:R-:W-:Y:S01]  /*5380*/  @!P0 MOV R7, RZ ;  /* 0x000000ff00078202 */ /* 0x000fe20000000f00 */
        /* <DEDUP_REMOVED lines=19> */
[----:B------:R-:W-:Y:S01]  /*54c0*/  @P0 IMAD.MOV.U32 R7, RZ, RZ, RZ ;  /* 0x000000ffff070224 */ /* 0x000fe200078e00ff */
[----:B------:R-:W-:Y:S01]  /*54d0*/  @!P0 MOV R7, 0xffffffc0 ;  /* 0xffffffc000078802 */ /* 0x000fe20000000f00 */
[----:B------:R-:W-:Y:S01]  /*54e0*/  @!P0 FFMA R15, R0, 1.84467440737095516160e+19, RZ ;  /* 0x5f800000000f8823 */ /* 0x000fe200000000ff */
[----:B------:R-:W-:Y:S02]  /*54f0*/  @!P1 FFMA R5, R5, 1.84467440737095516160e+19, RZ ;  /* 0x5f80000005059823 */ /* 0x000fe400000000ff */
[----:B------:R-:W-:-:S07]  /*5500*/  @!P1 IADD3 R7, PT, PT, R7, 0x40, RZ ;  /* 0x0000004007079810 */ /* 0x000fce0007ffe0ff */
.L_x_140:
[----:B------:R-:W-:Y:S01]  /*5510*/  LEA R16, R11, 0xc0800000, 0x17 ;  /* 0xc08000000b107811 */ /* 0x000fe200078eb8ff */
[----:B------:R-:W-:Y:S01]  /*5520*/  BSSY.RECONVERGENT B4, `(.L_x_145) ;  /* 0x0000036000047945 */ /* 0x000fe20003800200 */
[----:B------:R-:W-:Y:S02]  /*5530*/  IADD3 R22, PT, PT, R22, -0x7f, RZ ;  /* 0xffffff8116167810 */ /* 0x000fe40007ffe0ff */
[----:B------:R-:W-:-:S03]  /*5540*/  IADD3 R17, PT, PT, -R16, R5, RZ ;  /* 0x0000000510117210 */ /* 0x000fc60007ffe1ff */
[C---:B------:R-:W-:Y:S01]  /*5550*/  IMAD R5, R22.reuse, -0x800000, R15 ;  /* 0xff80000016057824 */ /* 0x040fe200078e020f */
[----:B------:R-:W0:Y:S01]  /*5560*/  MUFU.RCP R16, R17 ;  /* 0x0000001100107308 */ /* 0x000e220000001000 */
[----:B------:R-:W-:Y:S01]  /*5570*/  FADD.FTZ R24, -R17, -RZ ;  /* 0x800000ff11187221 */ /* 0x000fe20000010100 */
[----:B------:R-:W-:-:S04]  /*5580*/  IADD3 R22, PT, PT, R22, 0x7f, -R11 ;  /* 0x0000007f16167810 */ /* 0x000fc80007ffe80b */
[----:B------:R-:W-:Y:S01]  /*5590*/  IADD3 R22, PT, PT, R22, R7, RZ ;  /* 0x0000000716167210 */ /* 0x000fe20007ffe0ff */
[----:B0-----:R-:W-:-:S04]  /*55a0*/  FFMA R21, R16, R24, 1 ;  /* 0x3f80000010157423 */ /* 0x001fc80000000018 */
[----:B------:R-:W-:-:S04]  /*55b0*/  FFMA R16, R16, R21, R16 ;  /* 0x0000001510107223 */ /* 0x000fc80000000010 */
[----:B------:R-:W-:-:S04]  /*55c0*/  FFMA R15, R5, R16, RZ ;  /* 0x00000010050f7223 */ /* 0x000fc800000000ff */
[----:B------:R-:W-:-:S04]  /*55d0*/  FFMA R21, R24, R15, R5 ;  /* 0x0000000f18157223 */ /* 0x000fc80000000005 */
[----:B------:R-:W-:-:S04]  /*55e0*/  FFMA R21, R16, R21, R15 ;  /* 0x0000001510157223 */ /* 0x000fc8000000000f */
[----:B------:R-:W-:-:S04]  /*55f0*/  FFMA R24, R24, R21, R5 ;  /* 0x0000001518187223 */ /* 0x000fc80000000005 */
[----:B------:R-:W-:-:S05]  /*5600*/  FFMA R5, R16, R24, R21 ;  /* 0x0000001810057223 */ /* 0x000fca0000000015 */
[----:B------:R-:W-:-:S04]  /*5610*/  SHF.R.U32.HI R11, RZ, 0x17, R5 ;  /* 0x00000017ff0b7819 */ /* 0x000fc80000011605 */
[----:B------:R-:W-:-:S04]  /*5620*/  LOP3.LUT R11, R11, 0xff, RZ, 0xc0, !PT ;  /* 0x000000ff0b0b7812 */ /* 0x000fc800078ec0ff */
[----:B------:R-:W-:-:S04]  /*5630*/  IADD3 R15, PT, PT, R11, R22, RZ ;  /* 0x000000160b0f7210 */ /* 0x000fc80007ffe0ff */
[----:B------:R-:W-:-:S04]  /*5640*/  IADD3 R7, PT, PT, R15, -0x1, RZ ;  /* 0xffffffff0f077810 */ /* 0x000fc80007ffe0ff */
        /* <DEDUP_REMOVED lines=10> */
[C---:B------:R-:W-:Y:S02]  /*56f0*/  IADD3 R22, PT, PT, R15.reuse, 0x20, RZ ;  /* 0x000000200f167810 */ /* 0x040fe40007ffe0ff */
[----:B------:R-:W-:Y:S02]  /*5700*/  ISETP.NE.AND P3, PT, R15, RZ, PT ;  /* 0x000000ff0f00720c */ /* 0x000fe40003f65270 */
[----:B------:R-:W-:Y:S01]  /*5710*/  LOP3.LUT R11, R7, 0x7fffff, RZ, 0xc0, !PT ;  /* 0x007fffff070b7812 */ /* 0x000fe200078ec0ff */
[CCC-:B------:R-:W-:Y:S01]  /*5720*/  FFMA.RP R7, R16.reuse, R24.reuse, R21.reuse ;  /* 0x0000001810077223 */ /* 0x1c0fe20000008015 */
[----:B------:R-:W-:Y:S01]  /*5730*/  FFMA.RM R16, R16, R24, R21 ;  /* 0x0000001810107223 */ /* 0x000fe20000004015 */
[----:B------:R-:W-:Y:S02]  /*5740*/  ISETP.NE.AND P1, PT, R15, RZ, PT ;  /* 0x000000ff0f00720c */ /* 0x000fe40003f25270 */
[----:B------:R-:W-:-:S02]  /*5750*/  LOP3.LUT R11, R11, 0x800000, RZ, 0xfc, !PT ;  /* 0x008000000b0b7812 */ /* 0x000fc400078efcff */
[----:B------:R-:W-:Y:S02]  /*5760*/  IADD3 R15, PT, PT, -R15, RZ, RZ ;  /* 0x000000ff0f0f7210 */ /* 0x000fe40007ffe1ff */
[----:B------:R-:W-:Y:S02]  /*5770*/  SHF.L.U32 R22, R11, R22, RZ ;  /* 0x000000160b167219 */ /* 0x000fe400000006ff */
[----:B------:R-:W-:Y:S02]  /*5780*/  FSETP.NEU.FTZ.AND P0, PT, R7, R16, PT ;  /* 0x000000100700720b */ /* 0x000fe40003f1d000 */
[----:B------:R-:W-:Y:S02]  /*5790*/  SEL R16, R15, RZ, P3 ;  /* 0x000000ff0f107207 */ /* 0x000fe40001800000 */
[----:B------:R-:W-:Y:S02]  /*57a0*/  ISETP.NE.AND P1, PT, R22, RZ, P1 ;  /* 0x000000ff1600720c */ /* 0x000fe40000f25270 */
[----:B------:R-:W-:-:S02]  /*57b0*/  SHF.R.U32.HI R16, RZ, R16, R11 ;  /* 0x00000010ff107219 */ /* 0x000fc4000001160b */
[----:B------:R-:W-:Y:S02]  /*57c0*/  PLOP3.LUT P0, PT, P0, P1, PT, 0xf8, 0x8f ;  /* 0x00000000008f781c */ /* 0x000fe40000703f70 */
[----:B------:R-:W-:Y:S02]  /*57d0*/  SHF.R.U32.HI R22, RZ, 0x1, R16 ;  /* 0x00000001ff167819 */ /* 0x000fe40000011610 */
[----:B------:R-:W-:-:S04]  /*57e0*/  SEL R7, RZ, 0x1, !P0 ;  /* 0x00000001ff077807 */ /* 0x000fc80004000000 */
[----:B------:R-:W-:-:S04]  /*57f0*/  LOP3.LUT R7, R7, 0x1, R22, 0xf8, !PT ;  /* 0x0000000107077812 */ /* 0x000fc800078ef816 */
[----:B------:R-:W-:-:S04]  /*5800*/  LOP3.LUT R7, R7, R16, RZ, 0xc0, !PT ;  /* 0x0000001007077212 */ /* 0x000fc800078ec0ff */
[----:B------:R-:W-:-:S04]  /*5810*/  IADD3 R22, PT, PT, R22, R7, RZ ;  /* 0x0000000716167210 */ /* 0x000fc80007ffe0ff */
[----:B------:R-:W-:Y:S01]  /*5820*/  LOP3.LUT R5, R22, R5, RZ, 0xfc, !PT ;  /* 0x0000000516057212 */ /* 0x000fe200078efcff */
[----:B------:R-:W-:Y:S06]  /*5830*/  BRA `(.L_x_148) ;  /* 0x0000000000107947 */ /* 0x000fec0003800000 */
.L_x_147:
[----:B------:R-:W-:-:S04]  /*5840*/  LOP3.LUT R5, R5, 0x80000000, RZ, 0xc0, !PT ;  /* 0x8000000005057812 */ /* 0x000fc800078ec0ff */
[----:B------:R-:W-:Y:S01]  /*5850*/  LOP3.LUT R5, R5, 0x7f800000, RZ, 0xfc, !PT ;  /* 0x7f80000005057812 */ /* 0x000fe200078efcff */
[----:B------:R-:W-:Y:S06]  /*5860*/  BRA `(.L_x_148) ;  /* 0x0000000000047947 */ /* 0x000fec0003800000 */
.L_x_146:
[----:B------:R-:W-:-:S07]  /*5870*/  LEA R5, R22, R5, 0x17 ;  /* 0x0000000516057211 */ /* 0x000fce00078eb8ff */
.L_x_148:
[----:B------:R-:W-:Y:S05]  /*5880*/  BSYNC.RECONVERGENT B4 ;  /* 0x0000000000047941 */ /* 0x000fea0003800200 */
.L_x_145:
[----:B------:R-:W-:Y:S05]  /*5890*/  BRA `(.L_x_149) ;  /* 0x0000000000207947 */ /* 0x000fea0003800000 */
.L_x_144:
[----:B------:R-:W-:-:S04]  /*58a0*/  LOP3.LUT R5, R5, 0x80000000, R15, 0x48, !PT ;  /* 0x8000000005057812 */ /* 0x000fc800078e480f */
[----:B------:R-:W-:Y:S01]  /*58b0*/  LOP3.LUT R5, R5, 0x7f800000, RZ, 0xfc, !PT ;  /* 0x7f80000005057812 */ /* 0x000fe200078efcff */
[----:B------:R-:W-:Y:S06]  /*58c0*/  BRA `(.L_x_149) ;  /* 0x0000000000147947 */ /* 0x000fec0003800000 */
.L_x_143:
[----:B------:R-:W-:Y:S01]  /*58d0*/  LOP3.LUT R5, R5, 0x80000000, R15, 0x48, !PT ;  /* 0x8000000005057812 */ /* 0x000fe200078e480f */
[----:B------:R-:W-:Y:S06]  /*58e0*/  BRA `(.L_x_149) ;  /* 0x00000000000c7947 */ /* 0x000fec0003800000 */
.L_x_142:
[----:B------:R-:W0:Y:S01]  /*58f0*/  MUFU.RSQ R5, -QNAN ;  /* 0xffc0000000057908 */ /* 0x000e220000001400 */
[----:B------:R-:W-:Y:S05]  /*5900*/  BRA `(.L_x_149) ;  /* 0x0000000000047947 */ /* 0x000fea0003800000 */
.L_x_141:
[----:B------:R-:W-:-:S07]  /*5910*/  FADD.FTZ R5, R0, R5 ;  /* 0x0000000500057221 */ /* 0x000fce0000010000 */
.L_x_149:
[----:B------:R-:W-:Y:S05]  /*5920*/  BSYNC.RECONVERGENT B3 ;  /* 0x0000000000037941 */ /* 0x000fea0003800200 */
.L_x_139:
[----:B------:R-:W-:-:S04]  /*5930*/  HFMA2 R7, -RZ, RZ, 0, 0 ;  /* 0x00000000ff077431 */ /* 0x000fc800000001ff */
[----:B0-----:R-:W-:Y:S05]  /*5940*/  RET.REL.NODEC R6 `(_Z11approxmatchiiiPKfS0_Pf) ;  /* 0xffffffa406ac7950 */ /* 0x001fea0003c3ffff */
.L_x_150:
        /* <DEDUP_REMOVED lines=11> */
.L_x_154:


//--------------------- .nv.shared._Z13matchcostgradiiiPKfS0_S0_Pf --------------------------
	.section	.nv.shared._Z13matchcostgradiiiPKfS0_S0_Pf,"aw",@nobits
	.sectionflags	@""
	.align	4
.nv.shared._Z13matchcostgradiiiPKfS0_S0_Pf:
	.zero		4096


//--------------------- .nv.shared.reserved.0     --------------------------
	.section	.nv.shared.reserved.0,"aw",@nobits
	.weak		__nv_reservedSMEM_offset_0_alias
	.size		__nv_reservedSMEM_offset_0_alias, 0, 64
	.other		__nv_reservedSMEM_offset_0_alias,@"STO_CUDA_RESERVED_SHARED STV_DEFAULT"
__nv_reservedSMEM_offset_0_alias:
	.zero		0
	.zero		64


//--------------------- .nv.shared._Z9matchcostiiiPKfS0_S0_Pf --------------------------
	.section	.nv.shared._Z9matchcostiiiPKfS0_S0_Pf,"aw",@nobits
	.sectionflags	@""
	.align	4
.nv.shared._Z9matchcostiiiPKfS0_S0_Pf:
	.zero		6144


//--------------------- .nv.shared._Z11approxmatchiiiPKfS0_Pf --------------------------
	.section	.nv.shared._Z11approxmatchiiiPKfS0_Pf,"aw",@nobits
	.sectionflags	@""
	.align	4
.nv.shared._Z11approxmatchiiiPKfS0_Pf:
	.zero		46084


//--------------------- .nv.constant0._Z13matchcostgradiiiPKfS0_S0_Pf --------------------------
	.section	.nv.constant0._Z13matchcostgradiiiPKfS0_S0_Pf,"a",@progbits
	.sectionflags	@""
	.align	4
.nv.constant0._Z13matchcostgradiiiPKfS0_S0_Pf:
	.zero		944


//--------------------- .nv.constant0._Z9matchcostiiiPKfS0_S0_Pf --------------------------
	.section	.nv.constant0._Z9matchcostiiiPKfS0_S0_Pf,"a",@progbits
	.sectionflags	@""
	.align	4
.nv.constant0._Z9matchcostiiiPKfS0_S0_Pf:
	.zero		944


//--------------------- .nv.constant0._Z11approxmatchiiiPKfS0_Pf --------------------------
	.section	.nv.constant0._Z11approxmatchiiiPKfS0_Pf,"a",@progbits
	.sectionflags	@""
	.align	4
.nv.constant0._Z11approxmatchiiiPKfS0_Pf:
	.zero		936


//--------------------- SYMBOLS --------------------------

	.type		.nv.reservedSmem.offset0,@object
	.size		.nv.reservedSmem.offset0,0x4
	.type		.nv.reservedSmem.cap,@object
	.size		.nv.reservedSmem.cap,0x4
